//
// Generated by NVIDIA NVVM Compiler
//
// Compiler Build ID: CL-36424714
// Cuda compilation tools, release 13.0, V13.0.88
// Based on NVVM 20.0.0
//

.version 9.0
.target sm_100
.address_size 64

	// .globl	_Z9HL_kernelPhS_S_S_jj

.visible .entry _Z9HL_kernelPhS_S_S_jj(
	.param .u64 .ptr .align 1 _Z9HL_kernelPhS_S_S_jj_param_0,
	.param .u64 .ptr .align 1 _Z9HL_kernelPhS_S_S_jj_param_1,
	.param .u64 .ptr .align 1 _Z9HL_kernelPhS_S_S_jj_param_2,
	.param .u64 .ptr .align 1 _Z9HL_kernelPhS_S_S_jj_param_3,
	.param .u32 _Z9HL_kernelPhS_S_S_jj_param_4,
	.param .u32 _Z9HL_kernelPhS_S_S_jj_param_5
)
{
	.reg .pred 	%p<23>;
	.reg .b16 	%rs<38>;
	.reg .b32 	%r<149>;
	.reg .b64 	%rd<120>;

	ld.param.u64 	%rd16, [_Z9HL_kernelPhS_S_S_jj_param_0];
	ld.param.u64 	%rd17, [_Z9HL_kernelPhS_S_S_jj_param_1];
	ld.param.u64 	%rd18, [_Z9HL_kernelPhS_S_S_jj_param_2];
	ld.param.u64 	%rd19, [_Z9HL_kernelPhS_S_S_jj_param_3];
	ld.param.u32 	%r39, [_Z9HL_kernelPhS_S_S_jj_param_4];
	ld.param.u32 	%r40, [_Z9HL_kernelPhS_S_S_jj_param_5];
	cvta.to.global.u64 	%rd1, %rd16;
	cvta.to.global.u64 	%rd2, %rd19;
	cvta.to.global.u64 	%rd3, %rd18;
	cvta.to.global.u64 	%rd4, %rd17;
	mov.u32 	%r41, %ctaid.x;
	mov.u32 	%r1, %ntid.x;
	mov.u32 	%r42, %tid.x;
	mad.lo.s32 	%r2, %r41, %r1, %r42;
	mul.lo.s32 	%r43, %r40, %r39;
	cvt.u64.u32 	%rd5, %r43;
	setp.ge.u32 	%p1, %r2, %r43;
	@%p1 bra 	$L__BB0_5;
	cvt.u64.u32 	%rd6, %r40;
	mov.u32 	%r44, %nctaid.x;
	mul.lo.s32 	%r3, %r1, %r44;
	setp.eq.s32 	%p2, %r39, 0;
	@%p2 bra 	$L__BB0_17;
	cvt.u64.u32 	%rd118, %r2;
	neg.s32 	%r4, %r39;
	add.s32 	%r5, %r39, -1;
	cvt.u64.u32 	%rd8, %r3;
	not.b32 	%r45, %r39;
	cvt.u32.u64 	%r46, %rd5;
	add.s32 	%r6, %r46, %r45;
$L__BB0_3:
	add.s64 	%rd20, %rd6, %rd118;
	add.s64 	%rd10, %rd20, -1;
	and.b64  	%rd21, %rd10, -4294967296;
	setp.ne.s64 	%p3, %rd21, 0;
	@%p3 bra 	$L__BB0_18;
	cvt.u32.u64 	%r47, %rd6;
	cvt.u32.u64 	%r48, %rd10;
	rem.u32 	%r49, %r48, %r47;
	cvt.u64.u32 	%rd119, %r49;
	bra.uni 	$L__BB0_19;
$L__BB0_5:
	setp.eq.s32 	%p14, %r39, 0;
	@%p14 bra 	$L__BB0_17;
	cvt.u32.u64 	%r120, %rd5;
	sub.s32 	%r7, %r120, %r39;
	and.b32  	%r8, %r39, 7;
	setp.lt.u32 	%p15, %r39, 8;
	mov.b32 	%r146, 0;
	@%p15 bra 	$L__BB0_9;
	and.b32  	%r146, %r39, -8;
	mov.b32 	%r145, 0;
$L__BB0_8:
	.pragma "nounroll";
	cvt.u64.u32 	%rd72, %r145;
	add.s64 	%rd73, %rd4, %rd72;
	ld.global.u8 	%rs8, [%rd73];
	add.s64 	%rd74, %rd3, %rd72;
	st.global.u8 	[%rd74], %rs8;
	add.s32 	%r122, %r145, %r7;
	cvt.u64.u32 	%rd75, %r122;
	add.s64 	%rd76, %rd4, %rd75;
	ld.global.u8 	%rs9, [%rd76];
	add.s64 	%rd77, %rd2, %rd72;
	st.global.u8 	[%rd77], %rs9;
	ld.global.u8 	%rs10, [%rd73+1];
	st.global.u8 	[%rd74+1], %rs10;
	add.s32 	%r123, %r122, 1;
	cvt.u64.u32 	%rd78, %r123;
	add.s64 	%rd79, %rd4, %rd78;
	ld.global.u8 	%rs11, [%rd79];
	st.global.u8 	[%rd77+1], %rs11;
	ld.global.u8 	%rs12, [%rd73+2];
	st.global.u8 	[%rd74+2], %rs12;
	add.s32 	%r124, %r122, 2;
	cvt.u64.u32 	%rd80, %r124;
	add.s64 	%rd81, %rd4, %rd80;
	ld.global.u8 	%rs13, [%rd81];
	st.global.u8 	[%rd77+2], %rs13;
	ld.global.u8 	%rs14, [%rd73+3];
	st.global.u8 	[%rd74+3], %rs14;
	add.s32 	%r125, %r122, 3;
	cvt.u64.u32 	%rd82, %r125;
	add.s64 	%rd83, %rd4, %rd82;
	ld.global.u8 	%rs15, [%rd83];
	st.global.u8 	[%rd77+3], %rs15;
	ld.global.u8 	%rs16, [%rd73+4];
	st.global.u8 	[%rd74+4], %rs16;
	add.s32 	%r126, %r122, 4;
	cvt.u64.u32 	%rd84, %r126;
	add.s64 	%rd85, %rd4, %rd84;
	ld.global.u8 	%rs17, [%rd85];
	st.global.u8 	[%rd77+4], %rs17;
	ld.global.u8 	%rs18, [%rd73+5];
	st.global.u8 	[%rd74+5], %rs18;
	add.s32 	%r127, %r122, 5;
	cvt.u64.u32 	%rd86, %r127;
	add.s64 	%rd87, %rd4, %rd86;
	ld.global.u8 	%rs19, [%rd87];
	st.global.u8 	[%rd77+5], %rs19;
	ld.global.u8 	%rs20, [%rd73+6];
	st.global.u8 	[%rd74+6], %rs20;
	add.s32 	%r128, %r122, 6;
	cvt.u64.u32 	%rd88, %r128;
	add.s64 	%rd89, %rd4, %rd88;
	ld.global.u8 	%rs21, [%rd89];
	st.global.u8 	[%rd77+6], %rs21;
	ld.global.u8 	%rs22, [%rd73+7];
	st.global.u8 	[%rd74+7], %rs22;
	add.s32 	%r129, %r122, 7;
	cvt.u64.u32 	%rd90, %r129;
	add.s64 	%rd91, %rd4, %rd90;
	ld.global.u8 	%rs23, [%rd91];
	st.global.u8 	[%rd77+7], %rs23;
	add.s32 	%r145, %r145, 8;
	setp.ne.s32 	%p16, %r145, %r146;
	@%p16 bra 	$L__BB0_8;
$L__BB0_9:
	setp.eq.s32 	%p17, %r8, 0;
	@%p17 bra 	$L__BB0_17;
	and.b32  	%r34, %r39, 3;
	setp.lt.u32 	%p18, %r8, 4;
	@%p18 bra 	$L__BB0_12;
	cvt.u64.u32 	%rd92, %r146;
	add.s64 	%rd93, %rd4, %rd92;
	ld.global.u8 	%rs24, [%rd93];
	add.s64 	%rd94, %rd3, %rd92;
	st.global.u8 	[%rd94], %rs24;
	add.s32 	%r130, %r146, %r7;
	cvt.u64.u32 	%rd95, %r130;
	add.s64 	%rd96, %rd4, %rd95;
	ld.global.u8 	%rs25, [%rd96];
	add.s64 	%rd97, %rd2, %rd92;
	st.global.u8 	[%rd97], %rs25;
	ld.global.u8 	%rs26, [%rd93+1];
	st.global.u8 	[%rd94+1], %rs26;
	add.s32 	%r131, %r130, 1;
	cvt.u64.u32 	%rd98, %r131;
	add.s64 	%rd99, %rd4, %rd98;
	ld.global.u8 	%rs27, [%rd99];
	st.global.u8 	[%rd97+1], %rs27;
	ld.global.u8 	%rs28, [%rd93+2];
	st.global.u8 	[%rd94+2], %rs28;
	add.s32 	%r132, %r130, 2;
	cvt.u64.u32 	%rd100, %r132;
	add.s64 	%rd101, %rd4, %rd100;
	ld.global.u8 	%rs29, [%rd101];
	st.global.u8 	[%rd97+2], %rs29;
	ld.global.u8 	%rs30, [%rd93+3];
	st.global.u8 	[%rd94+3], %rs30;
	add.s32 	%r133, %r130, 3;
	cvt.u64.u32 	%rd102, %r133;
	add.s64 	%rd103, %rd4, %rd102;
	ld.global.u8 	%rs31, [%rd103];
	st.global.u8 	[%rd97+3], %rs31;
	add.s32 	%r146, %r146, 4;
$L__BB0_12:
	setp.eq.s32 	%p19, %r34, 0;
	@%p19 bra 	$L__BB0_17;
	setp.eq.s32 	%p20, %r34, 1;
	@%p20 bra 	$L__BB0_15;
	cvt.u64.u32 	%rd104, %r146;
	add.s64 	%rd105, %rd4, %rd104;
	ld.global.u8 	%rs32, [%rd105];
	add.s64 	%rd106, %rd3, %rd104;
	st.global.u8 	[%rd106], %rs32;
	add.s32 	%r134, %r146, %r7;
	cvt.u64.u32 	%rd107, %r134;
	add.s64 	%rd108, %rd4, %rd107;
	ld.global.u8 	%rs33, [%rd108];
	add.s64 	%rd109, %rd2, %rd104;
	st.global.u8 	[%rd109], %rs33;
	ld.global.u8 	%rs34, [%rd105+1];
	st.global.u8 	[%rd106+1], %rs34;
	add.s32 	%r135, %r134, 1;
	cvt.u64.u32 	%rd110, %r135;
	add.s64 	%rd111, %rd4, %rd110;
	ld.global.u8 	%rs35, [%rd111];
	st.global.u8 	[%rd109+1], %rs35;
	add.s32 	%r146, %r146, 2;
$L__BB0_15:
	and.b32  	%r136, %r39, 1;
	setp.eq.b32 	%p21, %r136, 1;
	not.pred 	%p22, %p21;
	@%p22 bra 	$L__BB0_17;
	cvt.u64.u32 	%rd112, %r146;
	add.s64 	%rd113, %rd4, %rd112;
	ld.global.u8 	%rs36, [%rd113];
	add.s64 	%rd114, %rd3, %rd112;
	st.global.u8 	[%rd114], %rs36;
	add.s32 	%r137, %r146, %r7;
	cvt.u64.u32 	%rd115, %r137;
	add.s64 	%rd116, %rd4, %rd115;
	ld.global.u8 	%rs37, [%rd116];
	add.s64 	%rd117, %rd2, %rd112;
	st.global.u8 	[%rd117], %rs37;
$L__BB0_17:
	bar.sync 	0;
	ret;
$L__BB0_18:
	rem.u64 	%rd119, %rd10, %rd6;
$L__BB0_19:
	cvt.u32.u64 	%r52, %rd119;
	mul.lo.s32 	%r10, %r39, %r52;
	cvt.u32.u64 	%r53, %rd118;
	mul.lo.s32 	%r11, %r39, %r53;
	add.s32 	%r54, %r53, 1;
	rem.u32 	%r55, %r54, %r40;
	mul.lo.s32 	%r12, %r55, %r39;
	mov.b32 	%r143, 0;
	mov.b32 	%r140, -1;
	mov.u32 	%r138, %r5;
	mov.u32 	%r139, %r39;
	mov.u32 	%r141, %r4;
	mov.u32 	%r142, %r11;
$L__BB0_20:
	cvt.s64.s32 	%rd22, %r142;
	add.s64 	%rd14, %rd4, %rd22;
	add.s64 	%rd23, %rd1, %rd22;
	add.s32 	%r56, %r139, -1;
	rem.u32 	%r19, %r56, %r39;
	add.s32 	%r57, %r140, 2;
	add.s32 	%r141, %r141, 1;
	setp.eq.s32 	%p4, %r141, 0;
	selp.b32 	%r21, 0, %r57, %p4;
	ld.global.u8 	%rs1, [%rd23];
	setp.ge.u32 	%p5, %r142, %r39;
	@%p5 bra 	$L__BB0_22;
	cvt.s64.s32 	%rd56, %r19;
	add.s64 	%rd57, %rd3, %rd56;
	ld.global.u8 	%r99, [%rd57];
	cvt.s64.s32 	%rd58, %r143;
	add.s64 	%rd59, %rd3, %rd58;
	ld.global.u8 	%r100, [%rd59];
	add.s32 	%r101, %r100, %r99;
	cvt.s64.s32 	%rd60, %r21;
	add.s64 	%rd61, %rd3, %rd60;
	ld.global.u8 	%r102, [%rd61];
	add.s32 	%r103, %r101, %r102;
	add.s32 	%r104, %r19, %r11;
	cvt.s64.s32 	%rd62, %r104;
	add.s64 	%rd63, %rd1, %rd62;
	ld.global.u8 	%r105, [%rd63];
	add.s32 	%r106, %r103, %r105;
	add.s32 	%r107, %r21, %r11;
	cvt.s64.s32 	%rd64, %r107;
	add.s64 	%rd65, %rd1, %rd64;
	ld.global.u8 	%r108, [%rd65];
	add.s32 	%r109, %r106, %r108;
	add.s32 	%r110, %r19, %r12;
	cvt.s64.s32 	%rd66, %r110;
	add.s64 	%rd67, %rd1, %rd66;
	ld.global.u8 	%r111, [%rd67];
	add.s32 	%r112, %r109, %r111;
	add.s32 	%r113, %r143, %r12;
	cvt.s64.s32 	%rd68, %r113;
	add.s64 	%rd69, %rd1, %rd68;
	ld.global.u8 	%r114, [%rd69];
	add.s32 	%r115, %r21, %r12;
	cvt.s64.s32 	%rd70, %r115;
	add.s64 	%rd71, %rd1, %rd70;
	add.s32 	%r116, %r112, %r114;
	ld.global.u8 	%r117, [%rd71];
	add.s32 	%r144, %r116, %r117;
	bra.uni 	$L__BB0_25;
$L__BB0_22:
	setp.le.u32 	%p6, %r142, %r6;
	@%p6 bra 	$L__BB0_24;
	add.s32 	%r80, %r19, %r10;
	cvt.s64.s32 	%rd40, %r80;
	add.s64 	%rd41, %rd1, %rd40;
	ld.global.u8 	%r81, [%rd41];
	add.s32 	%r82, %r143, %r10;
	cvt.s64.s32 	%rd42, %r82;
	add.s64 	%rd43, %rd1, %rd42;
	ld.global.u8 	%r83, [%rd43];
	add.s32 	%r84, %r83, %r81;
	add.s32 	%r85, %r21, %r10;
	cvt.s64.s32 	%rd44, %r85;
	add.s64 	%rd45, %rd1, %rd44;
	ld.global.u8 	%r86, [%rd45];
	add.s32 	%r87, %r84, %r86;
	add.s32 	%r88, %r19, %r11;
	cvt.s64.s32 	%rd46, %r88;
	add.s64 	%rd47, %rd1, %rd46;
	ld.global.u8 	%r89, [%rd47];
	add.s32 	%r90, %r87, %r89;
	add.s32 	%r91, %r21, %r11;
	cvt.s64.s32 	%rd48, %r91;
	add.s64 	%rd49, %rd1, %rd48;
	ld.global.u8 	%r92, [%rd49];
	add.s32 	%r93, %r90, %r92;
	cvt.s64.s32 	%rd50, %r19;
	add.s64 	%rd51, %rd2, %rd50;
	ld.global.u8 	%r94, [%rd51];
	add.s32 	%r95, %r93, %r94;
	cvt.s64.s32 	%rd52, %r143;
	add.s64 	%rd53, %rd2, %rd52;
	ld.global.u8 	%r96, [%rd53];
	cvt.s64.s32 	%rd54, %r21;
	add.s64 	%rd55, %rd2, %rd54;
	add.s32 	%r97, %r95, %r96;
	ld.global.u8 	%r98, [%rd55];
	add.s32 	%r144, %r97, %r98;
	bra.uni 	$L__BB0_25;
$L__BB0_24:
	add.s32 	%r58, %r19, %r10;
	cvt.s64.s32 	%rd24, %r58;
	add.s64 	%rd25, %rd1, %rd24;
	ld.global.u8 	%r59, [%rd25];
	add.s32 	%r60, %r143, %r10;
	cvt.s64.s32 	%rd26, %r60;
	add.s64 	%rd27, %rd1, %rd26;
	ld.global.u8 	%r61, [%rd27];
	add.s32 	%r62, %r61, %r59;
	add.s32 	%r63, %r21, %r10;
	cvt.s64.s32 	%rd28, %r63;
	add.s64 	%rd29, %rd1, %rd28;
	ld.global.u8 	%r64, [%rd29];
	add.s32 	%r65, %r62, %r64;
	add.s32 	%r66, %r19, %r11;
	cvt.s64.s32 	%rd30, %r66;
	add.s64 	%rd31, %rd1, %rd30;
	ld.global.u8 	%r67, [%rd31];
	add.s32 	%r68, %r65, %r67;
	add.s32 	%r69, %r21, %r11;
	cvt.s64.s32 	%rd32, %r69;
	add.s64 	%rd33, %rd1, %rd32;
	ld.global.u8 	%r70, [%rd33];
	add.s32 	%r71, %r68, %r70;
	add.s32 	%r72, %r19, %r12;
	cvt.s64.s32 	%rd34, %r72;
	add.s64 	%rd35, %rd1, %rd34;
	ld.global.u8 	%r73, [%rd35];
	add.s32 	%r74, %r71, %r73;
	add.s32 	%r75, %r143, %r12;
	cvt.s64.s32 	%rd36, %r75;
	add.s64 	%rd37, %rd1, %rd36;
	ld.global.u8 	%r76, [%rd37];
	add.s32 	%r77, %r21, %r12;
	cvt.s64.s32 	%rd38, %r77;
	add.s64 	%rd39, %rd1, %rd38;
	add.s32 	%r78, %r74, %r76;
	ld.global.u8 	%r79, [%rd39];
	add.s32 	%r144, %r78, %r79;
$L__BB0_25:
	setp.ne.s16 	%p7, %rs1, 1;
	@%p7 bra 	$L__BB0_31;
	setp.gt.u32 	%p10, %r144, 1;
	@%p10 bra 	$L__BB0_28;
	mov.b16 	%rs7, 0;
	st.global.u8 	[%rd14], %rs7;
	bra.uni 	$L__BB0_35;
$L__BB0_28:
	and.b32  	%r118, %r144, -2;
	setp.ne.s32 	%p11, %r118, 2;
	@%p11 bra 	$L__BB0_30;
	mov.b16 	%rs6, 1;
	st.global.u8 	[%rd14], %rs6;
	bra.uni 	$L__BB0_35;
$L__BB0_30:
	mov.b16 	%rs5, 0;
	st.global.u8 	[%rd14], %rs5;
	bra.uni 	$L__BB0_35;
$L__BB0_31:
	setp.eq.s32 	%p8, %r144, 6;
	@%p8 bra 	$L__BB0_33;
	setp.ne.s32 	%p9, %r144, 3;
	@%p9 bra 	$L__BB0_34;
$L__BB0_33:
	mov.b16 	%rs3, 1;
	st.global.u8 	[%rd14], %rs3;
	bra.uni 	$L__BB0_35;
$L__BB0_34:
	mov.b16 	%rs4, 0;
	st.global.u8 	[%rd14], %rs4;
$L__BB0_35:
	add.s32 	%r142, %r142, 1;
	add.s32 	%r140, %r140, 1;
	add.s32 	%r139, %r139, 1;
	add.s32 	%r138, %r138, -1;
	add.s32 	%r143, %r143, 1;
	setp.ne.s32 	%p12, %r138, -1;
	@%p12 bra 	$L__BB0_20;
	add.s64 	%rd118, %rd118, %rd8;
	setp.lt.u64 	%p13, %rd118, %rd5;
	@%p13 bra 	$L__BB0_3;
	bra.uni 	$L__BB0_5;

}


// ===== COMPILED SASS (sm_100) =====

	.target	sm_100

	.elftype	@"ET_EXEC"


//--------------------- .note.nv.tkinfo           --------------------------
	.section	.note.nv.tkinfo,"",@"SHT_NOTE"
	.sectionflags	@"SHF_NOTE_NV_TKINFO"
	.tkinfo
        /*0018*/ 	.word	0x00000002
        /*0030*/ 	.string	""
        /*0030*/ 	.string	"ptxas"
        /*0030*/ 	.string	"Cuda compilation tools, release 13.0, V13.0.88"
        /*0030*/ 	.string	"Build cuda_13.0.r13.0/compiler.36424714_0"
        /*0030*/ 	.string	"-arch sm_100 -m 64 "



//--------------------- .note.nv.cuinfo           --------------------------
	.section	.note.nv.cuinfo,"",@"SHT_NOTE"
	.sectionflags	@"SHF_NOTE_NV_CUINFO"
        /*0018*/ 	.short	0x0002
        /*001a*/ 	.short	0x0064
        /*001c*/ 	.short	0x0082
	.zero		2


//--------------------- .nv.info                  --------------------------
	.section	.nv.info,"",@"SHT_CUDA_INFO"
	.align	4


	//----- nvinfo : EIATTR_REGCOUNT
	.align		4
        /*0000*/ 	.byte	0x04, 0x2f
        /*0002*/ 	.short	(.L_1 - .L_0)
	.align		4
.L_0:
        /*0004*/ 	.word	index@(_Z9HL_kernelPhS_S_S_jj)
        /*0008*/ 	.word	0x00000028


	//----- nvinfo : EIATTR_FRAME_SIZE
	.align		4
.L_1:
        /*000c*/ 	.byte	0x04, 0x11
        /*000e*/ 	.short	(.L_3 - .L_2)
	.align		4
.L_2:
        /*0010*/ 	.word	index@($__internal_0_$__cuda_sm20_rem_u64)
        /*0014*/ 	.word	0x00000000


	//----- nvinfo : EIATTR_FRAME_SIZE
	.align		4
.L_3:
        /*0018*/ 	.byte	0x04, 0x11
        /*001a*/ 	.short	(.L_5 - .L_4)
	.align		4
.L_4:
        /*001c*/ 	.word	index@(_Z9HL_kernelPhS_S_S_jj)
        /*0020*/ 	.word	0x00000000


	//----- nvinfo : EIATTR_MIN_STACK_SIZE
	.align		4
.L_5:
        /*0024*/ 	.byte	0x04, 0x12
        /*0026*/ 	.short	(.L_7 - .L_6)
	.align		4
.L_6:
        /*0028*/ 	.word	index@(_Z9HL_kernelPhS_S_S_jj)
        /*002c*/ 	.word	0x00000000
.L_7:


//--------------------- .nv.compat                --------------------------
	.section	.nv.compat,"",@"SHT_CUDA_COMPAT_INFO"
	.align	4
        /*0000*/ 	.byte	0x02, 0x09, 0x00, 0x00, 0x02, 0x02, 0x01, 0x00, 0x02, 0x05, 0x05, 0x00, 0x03, 0x07, 0x01, 0x01
        /*0010*/ 	.byte	0x02, 0x03, 0x00, 0x00, 0x02, 0x06, 0x01, 0x00, 0x04, 0x0b, 0x08, 0x00, 0x09, 0x00, 0x00, 0x00
        /*0020*/ 	.byte	0x00, 0x00, 0x00, 0x00


//--------------------- .nv.info._Z9HL_kernelPhS_S_S_jj --------------------------
	.section	.nv.info._Z9HL_kernelPhS_S_S_jj,"",@"SHT_CUDA_INFO"
	.sectionflags	@""
	.align	4


	//----- nvinfo : EIATTR_CUDA_API_VERSION
	.align		4
        /*0000*/ 	.byte	0x04, 0x37
        /*0002*/ 	.short	(.L_9 - .L_8)
.L_8:
        /*0004*/ 	.word	0x00000082


	//----- nvinfo : EIATTR_KPARAM_INFO
	.align		4
.L_9:
        /*0008*/ 	.byte	0x04, 0x17
        /*000a*/ 	.short	(.L_11 - .L_10)
.L_10:
        /*000c*/ 	.word	0x00000000
        /*0010*/ 	.short	0x0005
        /*0012*/ 	.short	0x0024
        /*0014*/ 	.byte	0x00, 0xf0, 0x11, 0x00


	//----- nvinfo : EIATTR_KPARAM_INFO
	.align		4
.L_11:
        /*0018*/ 	.byte	0x04, 0x17
        /*001a*/ 	.short	(.L_13 - .L_12)
.L_12:
        /*001c*/ 	.word	0x00000000
        /*0020*/ 	.short	0x0004
        /*0022*/ 	.short	0x0020
        /*0024*/ 	.byte	0x00, 0xf0, 0x11, 0x00


	//----- nvinfo : EIATTR_KPARAM_INFO
	.align		4
.L_13:
        /*0028*/ 	.byte	0x04, 0x17
        /*002a*/ 	.short	(.L_15 - .L_14)
.L_14:
        /*002c*/ 	.word	0x00000000
        /*0030*/ 	.short	0x0003
        /*0032*/ 	.short	0x0018
        /*0034*/ 	.byte	0x00, 0xf5, 0x21, 0x00


	//----- nvinfo : EIATTR_KPARAM_INFO
	.align		4
.L_15:
        /*0038*/ 	.byte	0x04, 0x17
        /*003a*/ 	.short	(.L_17 - .L_16)
.L_16:
        /*003c*/ 	.word	0x00000000
        /*0040*/ 	.short	0x0002
        /*0042*/ 	.short	0x0010
        /*0044*/ 	.byte	0x00, 0xf5, 0x21, 0x00


	//----- nvinfo : EIATTR_KPARAM_INFO
	.align		4
.L_17:
        /*0048*/ 	.byte	0x04, 0x17
        /*004a*/ 	.short	(.L_19 - .L_18)
.L_18:
        /*004c*/ 	.word	0x00000000
        /*0050*/ 	.short	0x0001
        /*0052*/ 	.short	0x0008
        /*0054*/ 	.byte	0x00, 0xf5, 0x21, 0x00


	//----- nvinfo : EIATTR_KPARAM_INFO
	.align		4
.L_19:
        /*0058*/ 	.byte	0x04, 0x17
        /*005a*/ 	.short	(.L_21 - .L_20)
.L_20:
        /*005c*/ 	.word	0x00000000
        /*0060*/ 	.short	0x0000
        /*0062*/ 	.short	0x0000
        /*0064*/ 	.byte	0x00, 0xf5, 0x21, 0x00


	//----- nvinfo : EIATTR_SPARSE_MMA_MASK
	.align		4
.L_21:
        /*0068*/ 	.byte	0x03, 0x50
        /*006a*/ 	.short	0x0000


	//----- nvinfo : EIATTR_MAXREG_COUNT
	.align		4
        /*006c*/ 	.byte	0x03, 0x1b
        /*006e*/ 	.short	0x00ff


	//----- nvinfo : EIATTR_NUM_BARRIERS
	.align		4
        /*0070*/ 	.byte	0x02, 0x4c
        /*0072*/ 	.byte	0x01
	.zero		1


	//----- nvinfo : EIATTR_MERCURY_ISA_VERSION
	.align		4
        /*0074*/ 	.byte	0x03, 0x5f
        /*0076*/ 	.short	0x0101


	//----- nvinfo : EIATTR_VRC_CTA_INIT_COUNT
	.align		4
        /*0078*/ 	.byte	0x02, 0x4a
	.zero		1
	.zero		1


	//----- nvinfo : EIATTR_EXIT_INSTR_OFFSETS
	.align		4
        /*007c*/ 	.byte	0x04, 0x1c
        /*007e*/ 	.short	(.L_23 - .L_22)


	//   ....[0]....
.L_22:
        /*0080*/ 	.word	0x00001a60


	//----- nvinfo : EIATTR_CRS_STACK_SIZE
	.align		4
.L_23:
        /*0084*/ 	.byte	0x04, 0x1e
        /*0086*/ 	.short	(.L_25 - .L_24)
.L_24:
        /*0088*/ 	.word	0x00000000


	//----- nvinfo : EIATTR_CBANK_PARAM_SIZE
	.align		4
.L_25:
        /*008c*/ 	.byte	0x03, 0x19
        /*008e*/ 	.short	0x0028


	//----- nvinfo : EIATTR_PARAM_CBANK
	.align		4
        /*0090*/ 	.byte	0x04, 0x0a
        /*0092*/ 	.short	(.L_27 - .L_26)
	.align		4
.L_26:
        /*0094*/ 	.word	index@(.nv.constant0._Z9HL_kernelPhS_S_S_jj)
        /*0098*/ 	.short	0x0380
        /*009a*/ 	.short	0x0028


	//----- nvinfo : EIATTR_SW_WAR
	.align		4
.L_27:
        /*009c*/ 	.byte	0x04, 0x36
        /*009e*/ 	.short	(.L_29 - .L_28)
.L_28:
        /*00a0*/ 	.word	0x00000008
.L_29:


//--------------------- .nv.callgraph             --------------------------
	.section	.nv.callgraph,"",@"SHT_CUDA_CALLGRAPH"
	.align	4
	.sectionentsize	8
	.align		4
        /*0000*/ 	.word	0x00000000
	.align		4
        /*0004*/ 	.word	0xffffffff
	.align		4
        /*0008*/ 	.word	0x00000000
	.align		4
        /*000c*/ 	.word	0xfffffffe
	.align		4
        /*0010*/ 	.word	0x00000000
	.align		4
        /*0014*/ 	.word	0xfffffffd
	.align		4
        /*0018*/ 	.word	0x00000000
	.align		4
        /*001c*/ 	.word	0xfffffffc


//--------------------- .text._Z9HL_kernelPhS_S_S_jj --------------------------
	.section	.text._Z9HL_kernelPhS_S_S_jj,"ax",@progbits
	.align	128
        .global         _Z9HL_kernelPhS_S_S_jj
        .type           _Z9HL_kernelPhS_S_S_jj,@function
        .size           _Z9HL_kernelPhS_S_S_jj,(.L_x_23 - _Z9HL_kernelPhS_S_S_jj)
        .other          _Z9HL_kernelPhS_S_S_jj,@"STO_CUDA_ENTRY STV_DEFAULT"
_Z9HL_kernelPhS_S_S_jj:
.text._Z9HL_kernelPhS_S_S_jj:
[----:B------:R-:W-:Y:S01]  /*0000*/  LDC R1, c[0x0][0x37c] ;  /* 0x0000df00ff017b82 */ /* 0x000fe20000000800 */
[----:B------:R-:W0:Y:S07]  /*0010*/  S2R R5, SR_TID.X ;  /* 0x0000000000057919 */ /* 0x000e2e0000002100 */
[----:B------:R-:W0:Y:S01]  /*0020*/  S2UR UR4, SR_CTAID.X ;  /* 0x00000000000479c3 */ /* 0x000e220000002500 */
[----:B------:R-:W1:Y:S01]  /*0030*/  LDCU.64 UR12, c[0x0][0x3a0] ;  /* 0x00007400ff0c77ac */ /* 0x000e620008000a00 */
[----:B------:R-:W-:Y:S01]  /*0040*/  BSSY.RECONVERGENT B0, `(.L_x_0) ;  /* 0x00001a0000007945 */ /* 0x000fe20003800200 */
[----:B------:R-:W2:Y:S05]  /*0050*/  LDCU.64 UR6, c[0x0][0x358] ;  /* 0x00006b00ff0677ac */ /* 0x000eaa0008000a00 */
[----:B------:R-:W0:Y:S01]  /*0060*/  LDC R2, c[0x0][0x360] ;  /* 0x0000d800ff027b82 */ /* 0x000e220000000800 */
[----:B------:R-:W3:Y:S01]  /*0070*/  LDCU UR24, c[0x0][0x3a0] ;  /* 0x00007400ff1877ac */ /* 0x000ee20008000800 */
[----:B------:R-:W4:Y:S01]  /*0080*/  LDCU.64 UR8, c[0x0][0x390] ;  /* 0x00007200ff0877ac */ /* 0x000f220008000a00 */
[----:B------:R-:W0:Y:S01]  /*0090*/  LDCU.64 UR10, c[0x0][0x398] ;  /* 0x00007300ff0a77ac */ /* 0x000e220008000a00 */
[----:B-1----:R-:W-:Y:S01]  /*00a0*/  IMAD.U32 R0, RZ, RZ, UR12 ;  /* 0x0000000cff007e24 */ /* 0x002fe2000f8e00ff */
[----:B------:R-:W1:Y:S03]  /*00b0*/  LDCU.64 UR14, c[0x0][0x388] ;  /* 0x00007100ff0e77ac */ /* 0x000e660008000a00 */
[----:B------:R-:W-:Y:S01]  /*00c0*/  IMAD R3, R0, UR13, RZ ;  /* 0x0000000d00037c24 */ /* 0x000fe2000f8e02ff */
[----:B------:R-:W0:Y:S02]  /*00d0*/  LDCU.128 UR16, c[0x0][0x390] ;  /* 0x00007200ff1077ac */ /* 0x000e240008000c00 */
[----:B0-----:R-:W-:-:S05]  /*00e0*/  IMAD R4, R2, UR4, R5 ;  /* 0x0000000402047c24 */ /* 0x001fca000f8e0205 */
[----:B------:R-:W-:-:S13]  /*00f0*/  ISETP.GE.U32.AND P0, PT, R4, R3, PT ;  /* 0x000000030400720c */ /* 0x000fda0003f06070 */
[----:B-1234-:R-:W-:Y:S05]  /*0100*/  @P0 BRA `(.L_x_1) ;  /* 0x0000000c00b00947 */ /* 0x01efea0003800000 */
[----:B------:R-:W0:Y:S01]  /*0110*/  LDCU UR4, c[0x0][0x370] ;  /* 0x00006e00ff0477ac */ /* 0x000e220008000800 */
[----:B------:R-:W-:Y:S01]  /*0120*/  ISETP.NE.AND P0, PT, R0, RZ, PT ;  /* 0x000000ff0000720c */ /* 0x000fe20003f05270 */
[----:B0-----:R-:W-:-:S12]  /*0130*/  IMAD R2, R2, UR4, RZ ;  /* 0x0000000402027c24 */ /* 0x001fd8000f8e02ff */
[----:B------:R-:W-:Y:S05]  /*0140*/  @!P0 BRA `(.L_x_2) ;  /* 0x00000018003c8947 */ /* 0x000fea0003800000 */
[----:B------:R-:W-:Y:S01]  /*0150*/  LOP3.LUT R8, RZ, R0, RZ, 0x33, !PT ;  /* 0x00000000ff087212 */ /* 0x000fe200078e33ff */
[----:B------:R-:W-:Y:S02]  /*0160*/  VIADD R5, R0, 0xffffffff ;  /* 0xffffffff00057836 */ /* 0x000fe40000000000 */
[----:B------:R-:W-:Y:S02]  /*0170*/  IMAD.MOV R6, RZ, RZ, -R0 ;  /* 0x000000ffff067224 */ /* 0x000fe400078e0a00 */
[----:B------:R-:W-:Y:S02]  /*0180*/  IMAD.MOV.U32 R7, RZ, RZ, RZ ;  /* 0x000000ffff077224 */ /* 0x000fe400078e00ff */
[----:B------:R-:W-:-:S07]  /*0190*/  IMAD.IADD R8, R3, 0x1, R8 ;  /* 0x0000000103087824 */ /* 0x000fce00078e0208 */
.L_x_14:
[----:B0-----:R-:W0:Y:S01]  /*01a0*/  LDC R15, c[0x0][0x3a4] ;  /* 0x0000e900ff0f7b82 */ /* 0x001e220000000800 */
[----:B------:R-:W-:Y:S01]  /*01b0*/  BSSY.RECONVERGENT B1, `(.L_x_3) ;  /* 0x000001a000017945 */ /* 0x000fe20003800200 */
[----:B0-----:R-:W-:-:S04]  /*01c0*/  IADD3 R0, P0, P1, R15, -0x1, R4 ;  /* 0xffffffff0f007810 */ /* 0x001fc8000791e004 */
[----:B------:R-:W-:-:S04]  /*01d0*/  IADD3.X R9, PT, PT, RZ, -0x1, R7, P0, P1 ;  /* 0xffffffffff097810 */ /* 0x000fc800007e2407 */
[----:B------:R-:W-:-:S13]  /*01e0*/  ISETP.NE.U32.AND P0, PT, R9, RZ, PT ;  /* 0x000000ff0900720c */ /* 0x000fda0003f05070 */
[----:B-12---:R-:W-:Y:S05]  /*01f0*/  @P0 BRA `(.L_x_4) ;  /* 0x00000000004c0947 */ /* 0x006fea0003800000 */
[----:B------:R-:W0:Y:S01]  /*0200*/  I2F.U32.RP R9, R15 ;  /* 0x0000000f00097306 */ /* 0x000e220000209000 */
[----:B------:R-:W-:-:S07]  /*0210*/  ISETP.NE.U32.AND P1, PT, R15, RZ, PT ;  /* 0x000000ff0f00720c */ /* 0x000fce0003f25070 */
[----:B0-----:R-:W0:Y:S02]  /*0220*/  MUFU.RCP R9, R9 ;  /* 0x0000000900097308 */ /* 0x001e240000001000 */
[----:B0-----:R-:W-:-:S06]  /*0230*/  VIADD R10, R9, 0xffffffe ;  /* 0x0ffffffe090a7836 */ /* 0x001fcc0000000000 */
[----:B------:R0:W1:Y:S02]  /*0240*/  F2I.FTZ.U32.TRUNC.NTZ R11, R10 ;  /* 0x0000000a000b7305 */ /* 0x000064000021f000 */
[----:B0-----:R-:W-:Y:S02]  /*0250*/  IMAD.MOV.U32 R10, RZ, RZ, RZ ;  /* 0x000000ffff0a7224 */ /* 0x001fe400078e00ff */
[----:B-1----:R-:W-:-:S04]  /*0260*/  IMAD.MOV R12, RZ, RZ, -R11 ;  /* 0x000000ffff0c7224 */ /* 0x002fc800078e0a0b */
[----:B------:R-:W-:-:S04]  /*0270*/  IMAD R13, R12, R15, RZ ;  /* 0x0000000f0c0d7224 */ /* 0x000fc800078e02ff */
[----:B------:R-:W-:-:S06]  /*0280*/  IMAD.HI.U32 R11, R11, R13, R10 ;  /* 0x0000000d0b0b7227 */ /* 0x000fcc00078e000a */
[----:B------:R-:W-:-:S04]  /*0290*/  IMAD.HI.U32 R11, R11, R0, RZ ;  /* 0x000000000b0b7227 */ /* 0x000fc800078e00ff */
[----:B------:R-:W-:-:S04]  /*02a0*/  IMAD.MOV R11, RZ, RZ, -R11 ;  /* 0x000000ffff0b7224 */ /* 0x000fc800078e0a0b */
[----:B------:R-:W-:-:S05]  /*02b0*/  IMAD R0, R15, R11, R0 ;  /* 0x0000000b0f007224 */ /* 0x000fca00078e0200 */
[----:B------:R-:W-:-:S13]  /*02c0*/  ISETP.GE.U32.AND P0, PT, R0, R15, PT ;  /* 0x0000000f0000720c */ /* 0x000fda0003f06070 */
[----:B------:R-:W-:-:S05]  /*02d0*/  @P0 IMAD.IADD R0, R0, 0x1, -R15 ;  /* 0x0000000100000824 */ /* 0x000fca00078e0a0f */
[----:B------:R-:W-:-:S13]  /*02e0*/  ISETP.GE.U32.AND P0, PT, R0, R15, PT ;  /* 0x0000000f0000720c */ /* 0x000fda0003f06070 */
[----:B------:R-:W-:Y:S01]  /*02f0*/  @P0 IMAD.IADD R0, R0, 0x1, -R15 ;  /* 0x0000000100000824 */ /* 0x000fe200078e0a0f */
[----:B------:R-:W-:-:S05]  /*0300*/  @!P1 LOP3.LUT R0, RZ, R15, RZ, 0x33, !PT ;  /* 0x0000000fff009212 */ /* 0x000fca00078e33ff */
[----:B------:R-:W-:Y:S01]  /*0310*/  IMAD.MOV.U32 R9, RZ, RZ, R0 ;  /* 0x000000ffff097224 */ /* 0x000fe200078e0000 */
[----:B------:R-:W-:Y:S06]  /*0320*/  BRA `(.L_x_5) ;  /* 0x0000000000087947 */ /* 0x000fec0003800000 */
.L_x_4:
[----:B------:R-:W-:-:S07]  /*0330*/  MOV R10, 0x350 ;  /* 0x00000350000a7802 */ /* 0x000fce0000000f00 */
[----:B------:R-:W-:Y:S05]  /*0340*/  CALL.REL.NOINC `($__internal_0_$__cuda_sm20_rem_u64) ;  /* 0x0000001400c87944 */ /* 0x000fea0003c00000 */
.L_x_5:
[----:B------:R-:W-:Y:S05]  /*0350*/  BSYNC.RECONVERGENT B1 ;  /* 0x0000000000017941 */ /* 0x000fea0003800200 */
.L_x_3:
[----:B------:R-:W0:Y:S01]  /*0360*/  LDCU.64 UR12, c[0x0][0x3a0] ;  /* 0x00007400ff0c77ac */ /* 0x000e220008000a00 */
[----:B------:R-:W-:Y:S02]  /*0370*/  IMAD.MOV.U32 R10, RZ, RZ, RZ ;  /* 0x000000ffff0a7224 */ /* 0x000fe400078e00ff */
[----:B------:R-:W-:Y:S01]  /*0380*/  VIADD R0, R4, 0x1 ;  /* 0x0000000104007836 */ /* 0x000fe20000000000 */
[----:B------:R-:W1:Y:S01]  /*0390*/  LDCU UR4, c[0x0][0x3a0] ;  /* 0x00007400ff0477ac */ /* 0x000e620008000800 */
[----:B------:R-:W-:Y:S02]  /*03a0*/  IMAD.MOV.U32 R22, RZ, RZ, R5 ;  /* 0x000000ffff167224 */ /* 0x000fe400078e0005 */
[----:B------:R-:W-:Y:S01]  /*03b0*/  IMAD.MOV.U32 R23, RZ, RZ, R6 ;  /* 0x000000ffff177224 */ /* 0x000fe200078e0006 */
[----:B0-----:R-:W0:Y:S01]  /*03c0*/  I2F.U32.RP R12, UR13 ;  /* 0x0000000d000c7d06 */ /* 0x001e220008209000 */
[----:B------:R-:W-:Y:S02]  /*03d0*/  ISETP.NE.U32.AND P2, PT, RZ, UR13, PT ;  /* 0x0000000dff007c0c */ /* 0x000fe4000bf45070 */
[----:B------:R-:W-:Y:S01]  /*03e0*/  ISETP.NE.U32.AND P1, PT, RZ, UR12, PT ;  /* 0x0000000cff007c0c */ /* 0x000fe2000bf25070 */
[----:B-1----:R-:W-:-:S04]  /*03f0*/  IMAD.U32 R24, RZ, RZ, UR4 ;  /* 0x00000004ff187e24 */ /* 0x002fc8000f8e00ff */
[----:B------:R-:W1:Y:S08]  /*0400*/  I2F.U32.RP R14, UR12 ;  /* 0x0000000c000e7d06 */ /* 0x000e700008209000 */
[----:B0-----:R-:W0:Y:S08]  /*0410*/  MUFU.RCP R12, R12 ;  /* 0x0000000c000c7308 */ /* 0x001e300000001000 */
[----:B-1----:R-:W1:Y:S01]  /*0420*/  MUFU.RCP R14, R14 ;  /* 0x0000000e000e7308 */ /* 0x002e620000001000 */
[----:B0-----:R-:W-:-:S07]  /*0430*/  VIADD R13, R12, 0xffffffe ;  /* 0x0ffffffe0c0d7836 */ /* 0x001fce0000000000 */
[----:B------:R-:W0:Y:S01]  /*0440*/  F2I.FTZ.U32.TRUNC.NTZ R11, R13 ;  /* 0x0000000d000b7305 */ /* 0x000e22000021f000 */
[----:B-1----:R-:W-:Y:S02]  /*0450*/  VIADD R12, R14, 0xffffffe ;  /* 0x0ffffffe0e0c7836 */ /* 0x002fe40000000000 */
[----:B------:R-:W-:-:S05]  /*0460*/  IMAD.MOV.U32 R14, RZ, RZ, RZ ;  /* 0x000000ffff0e7224 */ /* 0x000fca00078e00ff */
[----:B------:R1:W2:Y:S01]  /*0470*/  F2I.FTZ.U32.TRUNC.NTZ R13, R12 ;  /* 0x0000000c000d7305 */ /* 0x0002a2000021f000 */
[----:B0-----:R-:W-:Y:S02]  /*0480*/  IMAD.MOV R15, RZ, RZ, -R11 ;  /* 0x000000ffff0f7224 */ /* 0x001fe400078e0a0b */
[----:B-1----:R-:W-:Y:S02]  /*0490*/  IMAD.MOV.U32 R12, RZ, RZ, RZ ;  /* 0x000000ffff0c7224 */ /* 0x002fe400078e00ff */
[----:B------:R-:W-:-:S04]  /*04a0*/  IMAD R15, R15, UR13, RZ ;  /* 0x0000000d0f0f7c24 */ /* 0x000fc8000f8e02ff */
[----:B------:R-:W-:-:S06]  /*04b0*/  IMAD.HI.U32 R15, R11, R15, R10 ;  /* 0x0000000f0b0f7227 */ /* 0x000fcc00078e000a */
[----:B------:R-:W-:Y:S01]  /*04c0*/  IMAD.HI.U32 R10, R15, R0, RZ ;  /* 0x000000000f0a7227 */ /* 0x000fe200078e00ff */
[----:B--2---:R-:W-:-:S03]  /*04d0*/  IADD3 R15, PT, PT, RZ, -R13, RZ ;  /* 0x8000000dff0f7210 */ /* 0x004fc60007ffe0ff */
[----:B------:R-:W-:Y:S02]  /*04e0*/  IMAD.MOV R11, RZ, RZ, -R10 ;  /* 0x000000ffff0b7224 */ /* 0x000fe400078e0a0a */
[----:B------:R-:W-:Y:S02]  /*04f0*/  IMAD R15, R15, UR12, RZ ;  /* 0x0000000c0f0f7c24 */ /* 0x000fe4000f8e02ff */
[----:B------:R-:W-:Y:S02]  /*0500*/  IMAD R11, R11, UR13, R0 ;  /* 0x0000000d0b0b7c24 */ /* 0x000fe4000f8e0200 */
[----:B------:R-:W-:Y:S01]  /*0510*/  IMAD.HI.U32 R10, R13, R15, R12 ;  /* 0x0000000f0d0a7227 */ /* 0x000fe200078e000c */
[----:B------:R-:W-:Y:S02]  /*0520*/  LOP3.LUT R13, RZ, UR12, RZ, 0x33, !PT ;  /* 0x0000000cff0d7c12 */ /* 0x000fe4000f8e33ff */
[----:B------:R-:W-:Y:S01]  /*0530*/  ISETP.GE.U32.AND P0, PT, R11, UR13, PT ;  /* 0x0000000d0b007c0c */ /* 0x000fe2000bf06070 */
[----:B------:R-:W-:-:S02]  /*0540*/  IMAD R12, R4, UR12, RZ ;  /* 0x0000000c040c7c24 */ /* 0x000fc4000f8e02ff */
[----:B------:R-:W-:Y:S02]  /*0550*/  IMAD.MOV.U32 R15, RZ, RZ, -0x1 ;  /* 0xffffffffff0f7424 */ /* 0x000fe400078e00ff */
[----:B------:R-:W-:-:S08]  /*0560*/  IMAD.MOV.U32 R25, RZ, RZ, R12 ;  /* 0x000000ffff197224 */ /* 0x000fd000078e000c */
[----:B------:R-:W-:-:S05]  /*0570*/  @P0 VIADD R11, R11, -UR13 ;  /* 0x8000000d0b0b0c36 */ /* 0x000fca0008000000 */
[----:B------:R-:W-:-:S13]  /*0580*/  ISETP.GE.U32.AND P0, PT, R11, UR13, PT ;  /* 0x0000000d0b007c0c */ /* 0x000fda000bf06070 */
[----:B------:R-:W-:Y:S01]  /*0590*/  @P0 VIADD R11, R11, -UR13 ;  /* 0x8000000d0b0b0c36 */ /* 0x000fe20008000000 */
[----:B------:R-:W-:-:S07]  /*05a0*/  @!P2 LOP3.LUT R11, RZ, UR13, RZ, 0x33, !PT ;  /* 0x0000000dff0bac12 */ /* 0x000fce000f8e33ff */
.L_x_13:
[----:B0-2---:R-:W0:Y:S01]  /*05b0*/  LDC.64 R16, c[0x0][0x380] ;  /* 0x0000e000ff107b82 */ /* 0x005e220000000a00 */
[----:B------:R-:W-:Y:S02]  /*05c0*/  SHF.R.S32.HI R20, RZ, 0x1f, R25 ;  /* 0x0000001fff147819 */ /* 0x000fe40000011419 */
[----:B0-----:R-:W-:-:S05]  /*05d0*/  IADD3 R26, P0, PT, R25, R16, RZ ;  /* 0x00000010191a7210 */ /* 0x001fca0007f1e0ff */
[----:B------:R-:W-:-:S05]  /*05e0*/  IMAD.X R27, R20, 0x1, R17, P0 ;  /* 0x00000001141b7824 */ /* 0x000fca00000e0611 */
[----:B------:R0:W5:Y:S01]  /*05f0*/  LDG.E.U8 R26, desc[UR6][R26.64] ;  /* 0x000000061a1a7981 */ /* 0x000162000c1e1100 */
[----:B-1----:R-:W-:Y:S01]  /*0600*/  VIADD R19, R24, 0xffffffff ;  /* 0xffffffff18137836 */ /* 0x002fe20000000000 */
[----:B------:R-:W-:Y:S01]  /*0610*/  IADD3 R35, PT, PT, R15, 0x2, RZ ;  /* 0x000000020f237810 */ /* 0x000fe20007ffe0ff */
[----:B------:R-:W-:Y:S01]  /*0620*/  IMAD.U32 R0, RZ, RZ, UR24 ;  /* 0x00000018ff007e24 */ /* 0x000fe2000f8e00ff */
[----:B------:R-:W-:Y:S01]  /*0630*/  BSSY.RECONVERGENT B1, `(.L_x_6) ;  /* 0x000007d000017945 */ /* 0x000fe20003800200 */
[----:B------:R-:W-:-:S03]  /*0640*/  IMAD.HI.U32 R18, R10, R19, RZ ;  /* 0x000000130a127227 */ /* 0x000fc600078e00ff */
[----:B------:R-:W-:Y:S01]  /*0650*/  ISETP.GE.U32.AND P4, PT, R25, R0, PT ;  /* 0x000000001900720c */ /* 0x000fe20003f86070 */
[----:B------:R-:W-:Y:S02]  /*0660*/  IMAD.MOV R18, RZ, RZ, -R18 ;  /* 0x000000ffff127224 */ /* 0x000fe400078e0a12 */
[----:B------:R-:W-:Y:S02]  /*0670*/  VIADD R23, R23, 0x1 ;  /* 0x0000000117177836 */ /* 0x000fe40000000000 */
[----:B------:R-:W-:Y:S02]  /*0680*/  IMAD R21, R0, R18, R19 ;  /* 0x0000001200157224 */ /* 0x000fe400078e0213 */
[----:B------:R-:W1:Y:S01]  /*0690*/  LDC.64 R18, c[0x0][0x388] ;  /* 0x0000e200ff127b82 */ /* 0x000e620000000a00 */
[----:B------:R-:W-:Y:S01]  /*06a0*/  VIADD R22, R22, 0xffffffff ;  /* 0xffffffff16167836 */ /* 0x000fe20000000000 */
[----:B------:R-:W-:Y:S02]  /*06b0*/  ISETP.NE.AND P3, PT, R23, RZ, PT ;  /* 0x000000ff1700720c */ /* 0x000fe40003f65270 */
[----:B------:R-:W-:-:S02]  /*06c0*/  ISETP.GE.U32.AND P0, PT, R21, R0, PT ;  /* 0x000000001500720c */ /* 0x000fc40003f06070 */
[----:B------:R-:W-:Y:S02]  /*06d0*/  ISETP.NE.AND P2, PT, R22, -0x1, PT ;  /* 0xffffffff1600780c */ /* 0x000fe40003f45270 */
[----:B------:R-:W-:-:S09]  /*06e0*/  SEL R35, R35, RZ, P3 ;  /* 0x000000ff23237207 */ /* 0x000fd20001800000 */
[----:B------:R-:W-:-:S05]  /*06f0*/  @P0 IMAD.IADD R21, R21, 0x1, -R0 ;  /* 0x0000000115150824 */ /* 0x000fca00078e0a00 */
[----:B------:R-:W-:Y:S02]  /*0700*/  ISETP.GE.U32.AND P0, PT, R21, R0, PT ;  /* 0x000000001500720c */ /* 0x000fe40003f06070 */
[----:B-1----:R-:W-:-:S05]  /*0710*/  IADD3 R18, P5, PT, R25, R18, RZ ;  /* 0x0000001219127210 */ /* 0x002fca0007fbe0ff */
[----:B------:R-:W-:-:S06]  /*0720*/  IMAD.X R19, R20, 0x1, R19, P5 ;  /* 0x0000000114137824 */ /* 0x000fcc00028e0613 */
[----:B------:R-:W-:-:S05]  /*0730*/  @P0 IMAD.IADD R21, R21, 0x1, -R0 ;  /* 0x0000000115150824 */ /* 0x000fca00078e0a00 */
[----:B------:R-:W-:Y:S01]  /*0740*/  SEL R21, R13, R21, !P1 ;  /* 0x000000150d157207 */ /* 0x000fe20004800000 */
[----:B0-----:R-:W-:Y:S06]  /*0750*/  @P4 BRA `(.L_x_7) ;  /* 0x0000000000884947 */ /* 0x001fec0003800000 */
[----:B------:R-:W-:Y:S02]  /*0760*/  IADD3 R30, P0, PT, R14, UR8, RZ ;  /* 0x000000080e1e7c10 */ /* 0x000fe4000ff1e0ff */
[----:B------:R-:W-:Y:S01]  /*0770*/  IADD3 R32, P3, PT, R35, UR8, RZ ;  /* 0x0000000823207c10 */ /* 0x000fe2000ff7e0ff */
[----:B------:R-:W-:Y:S01]  /*0780*/  IMAD.IADD R20, R12, 0x1, R21 ;  /* 0x000000010c147824 */ /* 0x000fe200078e0215 */
[----:B------:R-:W-:Y:S02]  /*0790*/  LEA.HI.X.SX32 R31, R14, UR9, 0x1, P0 ;  /* 0x000000090e1f7c11 */ /* 0x000fe400080f0eff */
[----:B------:R-:W-:Y:S01]  /*07a0*/  IADD3 R36, P0, PT, R21, UR8, RZ ;  /* 0x0000000815247c10 */ /* 0x000fe2000ff1e0ff */
[--C-:B------:R-:W-:Y:S01]  /*07b0*/  IMAD.IADD R34, R12, 0x1, R35.reuse ;  /* 0x000000010c227824 */ /* 0x100fe200078e0223 */
[----:B------:R-:W-:Y:S02]  /*07c0*/  LEA.HI.X.SX32 R33, R35, UR9, 0x1, P3 ;  /* 0x0000000923217c11 */ /* 0x000fe400098f0eff */
[----:B------:R-:W-:Y:S01]  /*07d0*/  LEA.HI.X.SX32 R37, R21, UR9, 0x1, P0 ;  /* 0x0000000915257c11 */ /* 0x000fe200080f0eff */
[----:B------:R-:W2:Y:S01]  /*07e0*/  LDG.E.U8 R31, desc[UR6][R30.64] ;  /* 0x000000061e1f7981 */ /* 0x000ea2000c1e1100 */
[----:B------:R-:W-:Y:S01]  /*07f0*/  IADD3 R28, P0, PT, R20, R16, RZ ;  /* 0x00000010141c7210 */ /* 0x000fe20007f1e0ff */
[----:B------:R-:W-:-:S02]  /*0800*/  IMAD R35, R11, R0, R35 ;  /* 0x000000000b237224 */ /* 0x000fc400078e0223 */
[----:B------:R-:W2:Y:S01]  /*0810*/  LDG.E.U8 R27, desc[UR6][R36.64] ;  /* 0x00000006241b7981 */ /* 0x000ea2000c1e1100 */
[----:B------:R-:W-:-:S03]  /*0820*/  LEA.HI.X.SX32 R29, R20, R17, 0x1, P0 ;  /* 0x00000011141d7211 */ /* 0x000fc600000f0eff */
[----:B------:R0:W2:Y:S04]  /*0830*/  LDG.E.U8 R30, desc[UR6][R32.64] ;  /* 0x00000006201e7981 */ /* 0x0000a8000c1e1100 */
[----:B------:R-:W3:Y:S01]  /*0840*/  LDG.E.U8 R29, desc[UR6][R28.64] ;  /* 0x000000061c1d7981 */ /* 0x000ee2000c1e1100 */
[----:B0-----:R-:W-:-:S04]  /*0850*/  IADD3 R32, P3, PT, R34, R16, RZ ;  /* 0x0000001022207210 */ /* 0x001fc80007f7e0ff */
[----:B------:R-:W-:-:S05]  /*0860*/  LEA.HI.X.SX32 R33, R34, R17, 0x1, P3 ;  /* 0x0000001122217211 */ /* 0x000fca00018f0eff */
[----:B------:R0:W3:Y:S02]  /*0870*/  LDG.E.U8 R28, desc[UR6][R32.64] ;  /* 0x00000006201c7981 */ /* 0x0000e4000c1e1100 */
[CC--:B0-----:R-:W-:Y:S02]  /*0880*/  IMAD R32, R11.reuse, R0.reuse, R21 ;  /* 0x000000000b207224 */ /* 0x0c1fe400078e0215 */
[----:B------:R-:W-:-:S03]  /*0890*/  IMAD R21, R11, R0, R14 ;  /* 0x000000000b157224 */ /* 0x000fc600078e020e */
[CC--:B------:R-:W-:Y:S02]  /*08a0*/  IADD3 R36, P0, PT, R32.reuse, R16.reuse, RZ ;  /* 0x0000001020247210 */ /* 0x0c0fe40007f1e0ff */
[CC--:B------:R-:W-:Y:S02]  /*08b0*/  IADD3 R20, P3, PT, R21.reuse, R16.reuse, RZ ;  /* 0x0000001015147210 */ /* 0x0c0fe40007f7e0ff */
[-C--:B------:R-:W-:Y:S02]  /*08c0*/  LEA.HI.X.SX32 R37, R32, R17.reuse, 0x1, P0 ;  /* 0x0000001120257211 */ /* 0x080fe400000f0eff */
[-C--:B------:R-:W-:Y:S02]  /*08d0*/  LEA.HI.X.SX32 R21, R21, R17.reuse, 0x1, P3 ;  /* 0x0000001115157211 */ /* 0x080fe400018f0eff */
[C---:B------:R-:W-:Y:S01]  /*08e0*/  IADD3 R16, P4, PT, R35.reuse, R16, RZ ;  /* 0x0000001023107210 */ /* 0x040fe20007f9e0ff */
[----:B------:R-:W4:Y:S03]  /*08f0*/  LDG.E.U8 R36, desc[UR6][R36.64] ;  /* 0x0000000624247981 */ /* 0x000f26000c1e1100 */
[----:B------:R-:W-:Y:S01]  /*0900*/  LEA.HI.X.SX32 R17, R35, R17, 0x1, P4 ;  /* 0x0000001123117211 */ /* 0x000fe200020f0eff */
[----:B------:R-:W4:Y:S04]  /*0910*/  LDG.E.U8 R20, desc[UR6][R20.64] ;  /* 0x0000000614147981 */ /* 0x000f28000c1e1100 */
[----:B------:R-:W4:Y:S01]  /*0920*/  LDG.E.U8 R16, desc[UR6][R16.64] ;  /* 0x0000000610107981 */ /* 0x000f22000c1e1100 */
[----:B--2---:R-:W-:-:S04]  /*0930*/  IADD3 R27, PT, PT, R30, R31, R27 ;  /* 0x0000001f1e1b7210 */ /* 0x004fc80007ffe01b */
[----:B---3--:R-:W-:-:S04]  /*0940*/  IADD3 R27, PT, PT, R28, R27, R29 ;  /* 0x0000001b1c1b7210 */ /* 0x008fc80007ffe01d */
[----:B----4-:R-:W-:-:S05]  /*0950*/  IADD3 R27, PT, PT, R20, R27, R36 ;  /* 0x0000001b141b7210 */ /* 0x010fca0007ffe024 */
[----:B------:R-:W-:Y:S01]  /*0960*/  IMAD.IADD R27, R27, 0x1, R16 ;  /* 0x000000011b1b7824 */ /* 0x000fe200078e0210 */
[----:B------:R-:W-:Y:S06]  /*0970*/  BRA `(.L_x_8) ;  /* 0x0000000400207947 */ /* 0x000fec0003800000 */
.L_x_7:
[----:B------:R-:W-:-:S13]  /*0980*/  ISETP.GT.U32.AND P0, PT, R25, R8, PT ;  /* 0x000000081900720c */ /* 0x000fda0003f04070 */
[----:B------:R-:W-:Y:S05]  /*0990*/  @!P0 BRA `(.L_x_9) ;  /* 0x0000000000888947 */ /* 0x000fea0003800000 */
[-C--:B------:R-:W-:Y:S01]  /*09a0*/  IMAD R20, R9, R0.reuse, R14 ;  /* 0x0000000009147224 */ /* 0x080fe200078e020e */
[----:B------:R-:W-:Y:S01]  /*09b0*/  IADD3 R32, P3, PT, R21, UR10, RZ ;  /* 0x0000000a15207c10 */ /* 0x000fe2000ff7e0ff */
[----:B------:R-:W-:-:S03]  /*09c0*/  IMAD R29, R9, R0, R35 ;  /* 0x00000000091d7224 */ /* 0x000fc600078e0223 */
[C---:B------:R-:W-:Y:S02]  /*09d0*/  IADD3 R30, P0, PT, R20.reuse, R16, RZ ;  /* 0x00000010141e7210 */ /* 0x040fe40007f1e0ff */
[----:B------:R-:W-:Y:S02]  /*09e0*/  LEA.HI.X.SX32 R33, R21, UR11, 0x1, P3 ;  /* 0x0000000b15217c11 */ /* 0x000fe400098f0eff */
[----:B------:R-:W-:-:S03]  /*09f0*/  LEA.HI.X.SX32 R31, R20, R17, 0x1, P0 ;  /* 0x00000011141f7211 */ /* 0x000fc600000f0eff */
[----:B------:R0:W2:Y:S01]  /*0a00*/  LDG.E.U8 R27, desc[UR6][R32.64] ;  /* 0x00000006201b7981 */ /* 0x0000a2000c1e1100 */
[----:B------:R-:W-:-:S03]  /*0a10*/  IADD3 R28, P3, PT, R29, R16, RZ ;  /* 0x000000101d1c7210 */ /* 0x000fc60007f7e0ff */
[----:B------:R1:W3:Y:S01]  /*0a20*/  LDG.E.U8 R30, desc[UR6][R30.64] ;  /* 0x000000061e1e7981 */ /* 0x0002e2000c1e1100 */
[--C-:B0-----:R-:W-:Y:S02]  /*0a30*/  IMAD R32, R9, R0, R21.reuse ;  /* 0x0000000009207224 */ /* 0x101fe400078e0215 */
[C---:B------:R-:W-:Y:S02]  /*0a40*/  IMAD.IADD R21, R12.reuse, 0x1, R21 ;  /* 0x000000010c157824 */ /* 0x040fe400078e0215 */
[----:B-1----:R-:W-:Y:S01]  /*0a50*/  IMAD.IADD R31, R12, 0x1, R35 ;  /* 0x000000010c1f7824 */ /* 0x002fe200078e0223 */
[-C--:B------:R-:W-:Y:S02]  /*0a60*/  IADD3 R36, P0, PT, R32, R16.reuse, RZ ;  /* 0x0000001020247210 */ /* 0x080fe40007f1e0ff */
[----:B------:R-:W-:Y:S02]  /*0a70*/  IADD3 R20, P4, PT, R21, R16, RZ ;  /* 0x0000001015147210 */ /* 0x000fe40007f9e0ff */
[----:B------:R-:W-:-:S02]  /*0a80*/  LEA.HI.X.SX32 R29, R29, R17, 0x1, P3 ;  /* 0x000000111d1d7211 */ /* 0x000fc400018f0eff */
[----:B------:R-:W-:Y:S02]  /*0a90*/  IADD3 R16, P5, PT, R31, R16, RZ ;  /* 0x000000101f107210 */ /* 0x000fe40007fbe0ff */
[-C--:B------:R-:W-:Y:S02]  /*0aa0*/  LEA.HI.X.SX32 R37, R32, R17.reuse, 0x1, P0 ;  /* 0x0000001120257211 */ /* 0x080fe400000f0eff */
[-C--:B------:R-:W-:Y:S01]  /*0ab0*/  LEA.HI.X.SX32 R21, R21, R17.reuse, 0x1, P4 ;  /* 0x0000001115157211 */ /* 0x080fe200020f0eff */
[----:B------:R-:W3:Y:S01]  /*0ac0*/  LDG.E.U8 R29, desc[UR6][R28.64] ;  /* 0x000000061c1d7981 */ /* 0x000ee2000c1e1100 */
[----:B------:R-:W-:Y:S02]  /*0ad0*/  LEA.HI.X.SX32 R17, R31, R17, 0x1, P5 ;  /* 0x000000111f117211 */ /* 0x000fe400028f0eff */
[----:B------:R-:W-:Y:S01]  /*0ae0*/  IADD3 R32, P0, PT, R14, UR10, RZ ;  /* 0x0000000a0e207c10 */ /* 0x000fe2000ff1e0ff */
[----:B------:R-:W3:Y:S01]  /*0af0*/  LDG.E.U8 R36, desc[UR6][R36.64] ;  /* 0x0000000624247981 */ /* 0x000ee2000c1e1100 */
[----:B------:R-:W-:-:S02]  /*0b00*/  IADD3 R34, P3, PT, R35, UR10, RZ ;  /* 0x0000000a23227c10 */ /* 0x000fc4000ff7e0ff */
[----:B------:R-:W-:Y:S01]  /*0b10*/  LEA.HI.X.SX32 R33, R14, UR11, 0x1, P0 ;  /* 0x0000000b0e217c11 */ /* 0x000fe200080f0eff */
[----:B------:R-:W4:Y:S04]  /*0b20*/  LDG.E.U8 R20, desc[UR6][R20.64] ;  /* 0x0000000614147981 */ /* 0x000f28000c1e1100 */
[----:B------:R-:W4:Y:S01]  /*0b30*/  LDG.E.U8 R16, desc[UR6][R16.64] ;  /* 0x0000000610107981 */ /* 0x000f22000c1e1100 */
[----:B------:R-:W-:-:S03]  /*0b40*/  LEA.HI.X.SX32 R35, R35, UR11, 0x1, P3 ;  /* 0x0000000b23237c11 */ /* 0x000fc600098f0eff */
[----:B------:R-:W2:Y:S04]  /*0b50*/  LDG.E.U8 R32, desc[UR6][R32.64] ;  /* 0x0000000620207981 */ /* 0x000ea8000c1e1100 */
[----:B------:R-:W2:Y:S01]  /*0b60*/  LDG.E.U8 R34, desc[UR6][R34.64] ;  /* 0x0000000622227981 */ /* 0x000ea2000c1e1100 */
[----:B---3--:R-:W-:-:S04]  /*0b70*/  IADD3 R31, PT, PT, R29, R30, R36 ;  /* 0x0000001e1d1f7210 */ /* 0x008fc80007ffe024 */
[----:B----4-:R-:W-:-:S04]  /*0b80*/  IADD3 R28, PT, PT, R16, R31, R20 ;  /* 0x0000001f101c7210 */ /* 0x010fc80007ffe014 */
[----:B--2---:R-:W-:-:S05]  /*0b90*/  IADD3 R27, PT, PT, R32, R28, R27 ;  /* 0x0000001c201b7210 */ /* 0x004fca0007ffe01b */
[----:B------:R-:W-:Y:S01]  /*0ba0*/  IMAD.IADD R27, R27, 0x1, R34 ;  /* 0x000000011b1b7824 */ /* 0x000fe200078e0222 */
[----:B------:R-:W-:Y:S06]  /*0bb0*/  BRA `(.L_x_8) ;  /* 0x0000000000907947 */ /* 0x000fec0003800000 */
.L_x_9:
[CC--:B------:R-:W-:Y:S02]  /*0bc0*/  IMAD R27, R9.reuse, R0.reuse, R14 ;  /* 0x00000000091b7224 */ /* 0x0c0fe400078e020e */
[CC--:B------:R-:W-:Y:S02]  /*0bd0*/  IMAD R20, R9.reuse, R0.reuse, R21 ;  /* 0x0000000009147224 */ /* 0x0c0fe400078e0215 */
[----:B------:R-:W-:Y:S01]  /*0be0*/  IMAD R28, R9, R0, R35 ;  /* 0x00000000091c7224 */ /* 0x000fe200078e0223 */
[----:B------:R-:W-:-:S04]  /*0bf0*/  IADD3 R30, P0, PT, R27, R16, RZ ;  /* 0x000000101b1e7210 */ /* 0x000fc80007f1e0ff */
[-C--:B------:R-:W-:Y:S02]  /*0c00*/  LEA.HI.X.SX32 R31, R27, R17.reuse, 0x1, P0 ;  /* 0x000000111b1f7211 */ /* 0x080fe400000f0eff */
[-C--:B------:R-:W-:Y:S02]  /*0c10*/  IADD3 R32, P0, PT, R20, R16.reuse, RZ ;  /* 0x0000001014207210 */ /* 0x080fe40007f1e0ff */
[-C--:B------:R-:W-:Y:S02]  /*0c20*/  IADD3 R36, P3, PT, R28, R16.reuse, RZ ;  /* 0x000000101c247210 */ /* 0x080fe40007f7e0ff */
[-C--:B------:R-:W-:Y:S01]  /*0c30*/  LEA.HI.X.SX32 R33, R20, R17.reuse, 0x1, P0 ;  /* 0x0000001114217211 */ /* 0x080fe200000f0eff */
[----:B------:R-:W-:Y:S01]  /*0c40*/  IMAD.IADD R20, R12, 0x1, R21 ;  /* 0x000000010c147824 */ /* 0x000fe200078e0215 */
[----:B------:R-:W-:Y:S01]  /*0c50*/  LEA.HI.X.SX32 R37, R28, R17, 0x1, P3 ;  /* 0x000000111c257211 */ /* 0x000fe200018f0eff */
[----:B------:R-:W-:Y:S01]  /*0c60*/  IMAD.IADD R34, R12, 0x1, R35 ;  /* 0x000000010c227824 */ /* 0x000fe200078e0223 */
[----:B------:R-:W2:Y:S02]  /*0c70*/  LDG.E.U8 R31, desc[UR6][R30.64] ;  /* 0x000000061e1f7981 */ /* 0x000ea4000c1e1100 */
[----:B------:R-:W-:-:S02]  /*0c80*/  IADD3 R28, P0, PT, R20, R16, RZ ;  /* 0x00000010141c7210 */ /* 0x000fc40007f1e0ff */
[----:B------:R0:W2:Y:S02]  /*0c90*/  LDG.E.U8 R27, desc[UR6][R32.64] ;  /* 0x00000006201b7981 */ /* 0x0000a4000c1e1100 */
[----:B------:R-:W-:Y:S02]  /*0ca0*/  LEA.HI.X.SX32 R29, R20, R17, 0x1, P0 ;  /* 0x00000011141d7211 */ /* 0x000fe400000f0eff */
[----:B------:R1:W2:Y:S01]  /*0cb0*/  LDG.E.U8 R30, desc[UR6][R36.64] ;  /* 0x00000006241e7981 */ /* 0x0002a2000c1e1100 */
[----:B0-----:R-:W-:-:S03]  /*0cc0*/  IMAD R33, R11, R0, R21 ;  /* 0x000000000b217224 */ /* 0x001fc600078e0215 */
[----:B------:R-:W3:Y:S01]  /*0cd0*/  LDG.E.U8 R29, desc[UR6][R28.64] ;  /* 0x000000061c1d7981 */ /* 0x000ee2000c1e1100 */
[C---:B------:R-:W-:Y:S01]  /*0ce0*/  IMAD R21, R11.reuse, R0, R14 ;  /* 0x000000000b157224 */ /* 0x040fe200078e020e */
[----:B-1----:R-:W-:Y:S01]  /*0cf0*/  IADD3 R36, P3, PT, R34, R16, RZ ;  /* 0x0000001022247210 */ /* 0x002fe20007f7e0ff */
[----:B------:R-:W-:-:S03]  /*0d00*/  IMAD R32, R11, R0, R35 ;  /* 0x000000000b207224 */ /* 0x000fc600078e0223 */
[-C--:B------:R-:W-:Y:S02]  /*0d10*/  LEA.HI.X.SX32 R37, R34, R17.reuse, 0x1, P3 ;  /* 0x0000001122257211 */ /* 0x080fe400018f0eff */
[-C--:B------:R-:W-:Y:S02]  /*0d20*/  IADD3 R34, P0, PT, R33, R16.reuse, RZ ;  /* 0x0000001021227210 */ /* 0x080fe40007f1e0ff */
[-C--:B------:R-:W-:Y:S01]  /*0d30*/  IADD3 R20, P3, PT, R21, R16.reuse, RZ ;  /* 0x0000001015147210 */ /* 0x080fe20007f7e0ff */
[----:B------:R-:W3:Y:S01]  /*0d40*/  LDG.E.U8 R28, desc[UR6][R36.64] ;  /* 0x00000006241c7981 */ /* 0x000ee2000c1e1100 */
        /* <DEDUP_REMOVED lines=10> */
[----:B------:R-:W-:-:S07]  /*0df0*/  IMAD.IADD R27, R16, 0x1, R27 ;  /* 0x00000001101b7824 */ /* 0x000fce00078e021b */
.L_x_8:
[----:B------:R-:W-:Y:S05]  /*0e00*/  BSYNC.RECONVERGENT B1 ;  /* 0x0000000000017941 */ /* 0x000fea0003800200 */
.L_x_6:
[----:B-----5:R-:W-:Y:S01]  /*0e10*/  ISETP.NE.AND P0, PT, R26, 0x1, PT ;  /* 0x000000011a00780c */ /* 0x020fe20003f05270 */
[----:B------:R-:W-:-:S12]  /*0e20*/  BSSY.RECONVERGENT B1, `(.L_x_10) ;  /* 0x0000010000017945 */ /* 0x000fd80003800200 */
[----:B------:R-:W-:Y:S05]  /*0e30*/  @P0 BRA `(.L_x_11) ;  /* 0x0000000000240947 */ /* 0x000fea0003800000 */
[----:B------:R-:W-:-:S13]  /*0e40*/  ISETP.GT.U32.AND P0, PT, R27, 0x1, PT ;  /* 0x000000011b00780c */ /* 0x000fda0003f04070 */
[----:B------:R1:W-:Y:S01]  /*0e50*/  @!P0 STG.E.U8 desc[UR6][R18.64], RZ ;  /* 0x000000ff12008986 */ /* 0x0003e2000c101106 */
[----:B------:R-:W-:Y:S05]  /*0e60*/  @!P0 BRA `(.L_x_12) ;  /* 0x00000000002c8947 */ /* 0x000fea0003800000 */
[----:B------:R-:W-:Y:S01]  /*0e70*/  LOP3.LUT R27, R27, 0xfffffffe, RZ, 0xc0, !PT ;  /* 0xfffffffe1b1b7812 */ /* 0x000fe200078ec0ff */
[----:B------:R-:W-:-:S03]  /*0e80*/  IMAD.MOV.U32 R16, RZ, RZ, 0x1 ;  /* 0x00000001ff107424 */ /* 0x000fc600078e00ff */
[----:B------:R-:W-:-:S13]  /*0e90*/  ISETP.NE.AND P0, PT, R27, 0x2, PT ;  /* 0x000000021b00780c */ /* 0x000fda0003f05270 */
[----:B------:R2:W-:Y:S04]  /*0ea0*/  @!P0 STG.E.U8 desc[UR6][R18.64], R16 ;  /* 0x0000001012008986 */ /* 0x0005e8000c101106 */
[----:B------:R2:W-:Y:S01]  /*0eb0*/  @P0 STG.E.U8 desc[UR6][R18.64], RZ ;  /* 0x000000ff12000986 */ /* 0x0005e2000c101106 */
[----:B------:R-:W-:Y:S05]  /*0ec0*/  BRA `(.L_x_12) ;  /* 0x0000000000147947 */ /* 0x000fea0003800000 */
.L_x_11:
[----:B------:R-:W-:Y:S01]  /*0ed0*/  ISETP.NE.AND P0, PT, R27, 0x3, PT ;  /* 0x000000031b00780c */ /* 0x000fe20003f05270 */
[----:B------:R-:W-:-:S03]  /*0ee0*/  IMAD.MOV.U32 R16, RZ, RZ, 0x1 ;  /* 0x00000001ff107424 */ /* 0x000fc600078e00ff */
[----:B------:R-:W-:-:S13]  /*0ef0*/  ISETP.NE.AND P0, PT, R27, 0x6, P0 ;  /* 0x000000061b00780c */ /* 0x000fda0000705270 */
[----:B------:R0:W-:Y:S04]  /*0f00*/  @!P0 STG.E.U8 desc[UR6][R18.64], R16 ;  /* 0x0000001012008986 */ /* 0x0001e8000c101106 */
[----:B------:R0:W-:Y:S02]  /*0f10*/  @P0 STG.E.U8 desc[UR6][R18.64], RZ ;  /* 0x000000ff12000986 */ /* 0x0001e4000c101106 */
.L_x_12:
[----:B------:R-:W-:Y:S05]  /*0f20*/  BSYNC.RECONVERGENT B1 ;  /* 0x0000000000017941 */ /* 0x000fea0003800200 */
.L_x_10:
[----:B------:R-:W-:Y:S01]  /*0f30*/  VIADD R25, R25, 0x1 ;  /* 0x0000000119197836 */ /* 0x000fe20000000000 */
[----:B------:R-:W-:Y:S01]  /*0f40*/  IADD3 R24, PT, PT, R24, 0x1, RZ ;  /* 0x0000000118187810 */ /* 0x000fe20007ffe0ff */
[----:B------:R-:W-:Y:S02]  /*0f50*/  VIADD R15, R15, 0x1 ;  /* 0x000000010f0f7836 */ /* 0x000fe40000000000 */
[----:B------:R-:W-:Y:S01]  /*0f60*/  VIADD R14, R14, 0x1 ;  /* 0x000000010e0e7836 */ /* 0x000fe20000000000 */
[----:B------:R-:W-:Y:S06]  /*0f70*/  @P2 BRA `(.L_x_13) ;  /* 0xfffffff4008c2947 */ /* 0x000fec000383ffff */
[----:B------:R-:W-:-:S05]  /*0f80*/  IADD3 R4, P0, PT, R2, R4, RZ ;  /* 0x0000000402047210 */ /* 0x000fca0007f1e0ff */
[----:B------:R-:W-:Y:S01]  /*0f90*/  IMAD.X R7, RZ, RZ, R7, P0 ;  /* 0x000000ffff077224 */ /* 0x000fe200000e0607 */
[----:B------:R-:W-:-:S04]  /*0fa0*/  ISETP.GE.U32.AND P0, PT, R4, R3, PT ;  /* 0x000000030400720c */ /* 0x000fc80003f06070 */
[----:B------:R-:W-:-:S13]  /*0fb0*/  ISETP.GE.U32.AND.EX P0, PT, R7, RZ, PT, P0 ;  /* 0x000000ff0700720c */ /* 0x000fda0003f06100 */
[----:B------:R-:W-:Y:S05]  /*0fc0*/  @!P0 BRA `(.L_x_14) ;  /* 0xfffffff000748947 */ /* 0x000fea000383ffff */
.L_x_1:
[----:B------:R-:W-:-:S13]  /*0fd0*/  ISETP.NE.AND P0, PT, R0, RZ, PT ;  /* 0x000000ff0000720c */ /* 0x000fda0003f05270 */
[----:B------:R-:W-:Y:S05]  /*0fe0*/  @!P0 BRA `(.L_x_2) ;  /* 0x0000000800948947 */ /* 0x000fea0003800000 */
[C---:B------:R-:W-:Y:S01]  /*0ff0*/  ISETP.GE.U32.AND P1, PT, R0.reuse, 0x8, PT ;  /* 0x000000080000780c */ /* 0x040fe20003f26070 */
[----:B------:R-:W-:Y:S01]  /*1000*/  BSSY.RECONVERGENT B1, `(.L_x_15) ;  /* 0x0000049000017945 */ /* 0x000fe20003800200 */
[----:B0-2---:R-:W-:Y:S01]  /*1010*/  LOP3.LUT R16, R0, 0x7, RZ, 0xc0, !PT ;  /* 0x0000000700107812 */ /* 0x005fe200078ec0ff */
[----:B------:R-:W-:Y:S02]  /*1020*/  IMAD.IADD R3, R3, 0x1, -R0 ;  /* 0x0000000103037824 */ /* 0x000fe400078e0a00 */
[----:B------:R-:W-:Y:S01]  /*1030*/  IMAD.MOV.U32 R2, RZ, RZ, RZ ;  /* 0x000000ffff027224 */ /* 0x000fe200078e00ff */
[----:B------:R-:W-:-:S07]  /*1040*/  ISETP.NE.AND P0, PT, R16, RZ, PT ;  /* 0x000000ff1000720c */ /* 0x000fce0003f05270 */
[----:B------:R-:W-:Y:S06]  /*1050*/  @!P1 BRA `(.L_x_16) ;  /* 0x00000004000c9947 */ /* 0x000fec0003800000 */
[----:B------:R-:W-:Y:S01]  /*1060*/  LOP3.LUT R2, R0, 0xfffffff8, RZ, 0xc0, !PT ;  /* 0xfffffff800027812 */ /* 0x000fe200078ec0ff */
[----:B------:R-:W-:-:S07]  /*1070*/  IMAD.MOV.U32 R10, RZ, RZ, RZ ;  /* 0x000000ffff0a7224 */ /* 0x000fce00078e00ff */
.L_x_17:
[----:B------:R-:W-:-:S05]  /*1080*/  IADD3 R6, P1, PT, R10, UR14, RZ ;  /* 0x0000000e0a067c10 */ /* 0x000fca000ff3e0ff */
[----:B------:R-:W-:-:S05]  /*1090*/  IMAD.X R7, RZ, RZ, UR15, P1 ;  /* 0x0000000fff077e24 */ /* 0x000fca00088e06ff */
[----:B---3--:R-:W2:Y:S01]  /*10a0*/  LDG.E.U8 R17, desc[UR6][R6.64] ;  /* 0x0000000606117981 */ /* 0x008ea2000c1e1100 */
[----:B------:R-:W-:Y:S01]  /*10b0*/  IMAD.IADD R11, R3, 0x1, R10 ;  /* 0x00000001030b7824 */ /* 0x000fe200078e020a */
[----:B------:R-:W-:-:S04]  /*10c0*/  IADD3 R4, P1, PT, R10, UR16, RZ ;  /* 0x000000100a047c10 */ /* 0x000fc8000ff3e0ff */
[----:B------:R-:W-:Y:S01]  /*10d0*/  IADD3 R12, P2, PT, R11, UR14, RZ ;  /* 0x0000000e0b0c7c10 */ /* 0x000fe2000ff5e0ff */
[----:B------:R-:W-:-:S04]  /*10e0*/  IMAD.X R5, RZ, RZ, UR17, P1 ;  /* 0x00000011ff057e24 */ /* 0x000fc800088e06ff */
[----:B------:R-:W-:Y:S01]  /*10f0*/  IMAD.X R13, RZ, RZ, UR15, P2 ;  /* 0x0000000fff0d7e24 */ /* 0x000fe200090e06ff */
[----:B--2---:R0:W-:Y:S04]  /*1100*/  STG.E.U8 desc[UR6][R4.64], R17 ;  /* 0x0000001104007986 */ /* 0x0041e8000c101106 */
[----:B-1----:R-:W2:Y:S01]  /*1110*/  LDG.E.U8 R19, desc[UR6][R12.64] ;  /* 0x000000060c137981 */ /* 0x002ea2000c1e1100 */
[----:B------:R-:W-:-:S05]  /*1120*/  IADD3 R8, P1, PT, R10, UR18, RZ ;  /* 0x000000120a087c10 */ /* 0x000fca000ff3e0ff */
[----:B------:R-:W-:Y:S02]  /*1130*/  IMAD.X R9, RZ, RZ, UR19, P1 ;  /* 0x00000013ff097e24 */ /* 0x000fe400088e06ff */
[----:B------:R-:W-:-:S03]  /*1140*/  VIADD R14, R11, 0x1 ;  /* 0x000000010b0e7836 */ /* 0x000fc60000000000 */
[----:B--2---:R1:W-:Y:S04]  /*1150*/  STG.E.U8 desc[UR6][R8.64], R19 ;  /* 0x0000001308007986 */ /* 0x0043e8000c101106 */
[----:B------:R-:W2:Y:S01]  /*1160*/  LDG.E.U8 R21, desc[UR6][R6.64+0x1] ;  /* 0x0000010606157981 */ /* 0x000ea2000c1e1100 */
[----:B------:R-:W-:-:S05]  /*1170*/  IADD3 R14, P1, PT, R14, UR14, RZ ;  /* 0x0000000e0e0e7c10 */ /* 0x000fca000ff3e0ff */
[----:B------:R-:W-:Y:S01]  /*1180*/  IMAD.X R15, RZ, RZ, UR15, P1 ;  /* 0x0000000fff0f7e24 */ /* 0x000fe200088e06ff */
[----:B--2---:R2:W-:Y:S04]  /*1190*/  STG.E.U8 desc[UR6][R4.64+0x1], R21 ;  /* 0x0000011504007986 */ /* 0x0045e8000c101106 */
[----:B------:R-:W3:Y:S01]  /*11a0*/  LDG.E.U8 R23, desc[UR6][R14.64] ;  /* 0x000000060e177981 */ /* 0x000ee2000c1e1100 */
[----:B------:R-:W-:-:S05]  /*11b0*/  VIADD R12, R11, 0x2 ;  /* 0x000000020b0c7836 */ /* 0x000fca0000000000 */
[----:B------:R-:W-:Y:S01]  /*11c0*/  IADD3 R12, P1, PT, R12, UR14, RZ ;  /* 0x0000000e0c0c7c10 */ /* 0x000fe2000ff3e0ff */
[----:B---3--:R-:W-:Y:S04]  /*11d0*/  STG.E.U8 desc[UR6][R8.64+0x1], R23 ;  /* 0x0000011708007986 */ /* 0x008fe8000c101106 */
[----:B0-----:R-:W3:Y:S01]  /*11e0*/  LDG.E.U8 R17, desc[UR6][R6.64+0x2] ;  /* 0x0000020606117981 */ /* 0x001ee2000c1e1100 */
[----:B------:R-:W-:-:S03]  /*11f0*/  IMAD.X R13, RZ, RZ, UR15, P1 ;  /* 0x0000000fff0d7e24 */ /* 0x000fc600088e06ff */
[----:B---3--:R0:W-:Y:S04]  /*1200*/  STG.E.U8 desc[UR6][R4.64+0x2], R17 ;  /* 0x0000021104007986 */ /* 0x0081e8000c101106 */
[----:B-1----:R-:W3:Y:S01]  /*1210*/  LDG.E.U8 R19, desc[UR6][R12.64] ;  /* 0x000000060c137981 */ /* 0x002ee2000c1e1100 */
[----:B------:R-:W-:-:S05]  /*1220*/  VIADD R18, R11, 0x3 ;  /* 0x000000030b127836 */ /* 0x000fca0000000000 */
[----:B------:R-:W-:Y:S01]  /*1230*/  IADD3 R14, P1, PT, R18, UR14, RZ ;  /* 0x0000000e120e7c10 */ /* 0x000fe2000ff3e0ff */
[----:B---3--:R1:W-:Y:S04]  /*1240*/  STG.E.U8 desc[UR6][R8.64+0x2], R19 ;  /* 0x0000021308007986 */ /* 0x0083e8000c101106 */
[----:B------:R-:W3:Y:S01]  /*1250*/  LDG.E.U8 R25, desc[UR6][R6.64+0x3] ;  /* 0x0000030606197981 */ /* 0x000ee2000c1e1100 */
[----:B------:R-:W-:-:S03]  /*1260*/  IADD3.X R15, PT, PT, RZ, UR15, RZ, P1, !PT ;  /* 0x0000000fff0f7c10 */ /* 0x000fc60008ffe4ff */
[----:B---3--:R-:W-:Y:S04]  /*1270*/  STG.E.U8 desc[UR6][R4.64+0x3], R25 ;  /* 0x0000031904007986 */ /* 0x008fe8000c101106 */
[----:B--2---:R-:W2:Y:S01]  /*1280*/  LDG.E.U8 R21, desc[UR6][R14.64] ;  /* 0x000000060e157981 */ /* 0x004ea2000c1e1100 */
[----:B0-----:R-:W-:-:S05]  /*1290*/  VIADD R17, R11, 0x4 ;  /* 0x000000040b117836 */ /* 0x001fca0000000000 */
[----:B------:R-:W-:Y:S01]  /*12a0*/  IADD3 R12, P1, PT, R17, UR14, RZ ;  /* 0x0000000e110c7c10 */ /* 0x000fe2000ff3e0ff */
[----:B--2---:R0:W-:Y:S04]  /*12b0*/  STG.E.U8 desc[UR6][R8.64+0x3], R21 ;  /* 0x0000031508007986 */ /* 0x0041e8000c101106 */
[----:B------:R-:W2:Y:S01]  /*12c0*/  LDG.E.U8 R23, desc[UR6][R6.64+0x4] ;  /* 0x0000040606177981 */ /* 0x000ea2000c1e1100 */
[----:B------:R-:W-:-:S03]  /*12d0*/  IMAD.X R13, RZ, RZ, UR15, P1 ;  /* 0x0000000fff0d7e24 */ /* 0x000fc600088e06ff */
[----:B--2---:R-:W-:Y:S04]  /*12e0*/  STG.E.U8 desc[UR6][R4.64+0x4], R23 ;  /* 0x0000041704007986 */ /* 0x004fe8000c101106 */
[----:B------:R-:W2:Y:S01]  /*12f0*/  LDG.E.U8 R17, desc[UR6][R12.64] ;  /* 0x000000060c117981 */ /* 0x000ea2000c1e1100 */
[----:B------:R-:W-:-:S05]  /*1300*/  VIADD R18, R11, 0x5 ;  /* 0x000000050b127836 */ /* 0x000fca0000000000 */
[----:B------:R-:W-:Y:S01]  /*1310*/  IADD3 R14, P1, PT, R18, UR14, RZ ;  /* 0x0000000e120e7c10 */ /* 0x000fe2000ff3e0ff */
[----:B--2---:R2:W-:Y:S04]  /*1320*/  STG.E.U8 desc[UR6][R8.64+0x4], R17 ;  /* 0x0000041108007986 */ /* 0x0045e8000c101106 */
[----:B-1----:R-:W3:Y:S01]  /*1330*/  LDG.E.U8 R19, desc[UR6][R6.64+0x5] ;  /* 0x0000050606137981 */ /* 0x002ee2000c1e1100 */
[----:B------:R-:W-:-:S03]  /*1340*/  IMAD.X R15, RZ, RZ, UR15, P1 ;  /* 0x0000000fff0f7e24 */ /* 0x000fc600088e06ff */
[----:B---3--:R3:W-:Y:S04]  /*1350*/  STG.E.U8 desc[UR6][R4.64+0x5], R19 ;  /* 0x0000051304007986 */ /* 0x0087e8000c101106 */
[----:B0-----:R-:W4:Y:S01]  /*1360*/  LDG.E.U8 R21, desc[UR6][R14.64] ;  /* 0x000000060e157981 */ /* 0x001f22000c1e1100 */
[----:B------:R-:W-:-:S05]  /*1370*/  VIADD R18, R11, 0x6 ;  /* 0x000000060b127836 */ /* 0x000fca0000000000 */
[----:B------:R-:W-:Y:S01]  /*1380*/  IADD3 R12, P1, PT, R18, UR14, RZ ;  /* 0x0000000e120c7c10 */ /* 0x000fe2000ff3e0ff */
[----:B----4-:R3:W-:Y:S04]  /*1390*/  STG.E.U8 desc[UR6][R8.64+0x5], R21 ;  /* 0x0000051508007986 */ /* 0x0107e8000c101106 */
[----:B------:R-:W4:Y:S01]  /*13a0*/  LDG.E.U8 R25, desc[UR6][R6.64+0x6] ;  /* 0x0000060606197981 */ /* 0x000f22000c1e1100 */
[----:B------:R-:W-:-:S03]  /*13b0*/  IMAD.X R13, RZ, RZ, UR15, P1 ;  /* 0x0000000fff0d7e24 */ /* 0x000fc600088e06ff */
[----:B----4-:R3:W-:Y:S04]  /*13c0*/  STG.E.U8 desc[UR6][R4.64+0x6], R25 ;  /* 0x0000061904007986 */ /* 0x0107e8000c101106 */
[----:B------:R-:W4:Y:S01]  /*13d0*/  LDG.E.U8 R13, desc[UR6][R12.64] ;  /* 0x000000060c0d7981 */ /* 0x000f22000c1e1100 */
[----:B------:R-:W-:-:S05]  /*13e0*/  VIADD R11, R11, 0x7 ;  /* 0x000000070b0b7836 */ /* 0x000fca0000000000 */
[----:B------:R-:W-:Y:S01]  /*13f0*/  IADD3 R14, P1, PT, R11, UR14, RZ ;  /* 0x0000000e0b0e7c10 */ /* 0x000fe2000ff3e0ff */
[----:B----4-:R3:W-:Y:S04]  /*1400*/  STG.E.U8 desc[UR6][R8.64+0x6], R13 ;  /* 0x0000060d08007986 */ /* 0x0107e8000c101106 */
[----:B--2---:R-:W2:Y:S01]  /*1410*/  LDG.E.U8 R17, desc[UR6][R6.64+0x7] ;  /* 0x0000070606117981 */ /* 0x004ea2000c1e1100 */
[----:B------:R-:W-:-:S03]  /*1420*/  IMAD.X R15, RZ, RZ, UR15, P1 ;  /* 0x0000000fff0f7e24 */ /* 0x000fc600088e06ff */
[----:B--2---:R3:W-:Y:S04]  /*1430*/  STG.E.U8 desc[UR6][R4.64+0x7], R17 ;  /* 0x0000071104007986 */ /* 0x0047e8000c101106 */
[----:B------:R-:W2:Y:S01]  /*1440*/  LDG.E.U8 R15, desc[UR6][R14.64] ;  /* 0x000000060e0f7981 */ /* 0x000ea2000c1e1100 */
[----:B------:R-:W-:-:S05]  /*1450*/  VIADD R10, R10, 0x8 ;  /* 0x000000080a0a7836 */ /* 0x000fca0000000000 */
[----:B------:R-:W-:Y:S01]  /*1460*/  ISETP.NE.AND P1, PT, R10, R2, PT ;  /* 0x000000020a00720c */ /* 0x000fe20003f25270 */
[----:B--2---:R3:W-:-:S12]  /*1470*/  STG.E.U8 desc[UR6][R8.64+0x7], R15 ;  /* 0x0000070f08007986 */ /* 0x0047d8000c101106 */
[----:B------:R-:W-:Y:S05]  /*1480*/  @P1 BRA `(.L_x_17) ;  /* 0xfffffff800fc1947 */ /* 0x000fea000383ffff */
.L_x_16:
[----:B------:R-:W-:Y:S05]  /*1490*/  BSYNC.RECONVERGENT B1 ;  /* 0x0000000000017941 */ /* 0x000fea0003800200 */
.L_x_15:
[----:B------:R-:W-:Y:S05]  /*14a0*/  @!P0 BRA `(.L_x_2) ;  /* 0x0000000400648947 */ /* 0x000fea0003800000 */
[----:B------:R-:W-:Y:S01]  /*14b0*/  ISETP.GE.U32.AND P1, PT, R16, 0x4, PT ;  /* 0x000000041000780c */ /* 0x000fe20003f26070 */
[----:B------:R-:W-:Y:S01]  /*14c0*/  BSSY.RECONVERGENT B1, `(.L_x_18) ;  /* 0x0000029000017945 */ /* 0x000fe20003800200 */
[----:B-1----:R-:W-:-:S04]  /*14d0*/  LOP3.LUT R18, R0, 0x3, RZ, 0xc0, !PT ;  /* 0x0000000300127812 */ /* 0x002fc800078ec0ff */
[----:B------:R-:W-:-:S07]  /*14e0*/  ISETP.NE.AND P0, PT, R18, RZ, PT ;  /* 0x000000ff1200720c */ /* 0x000fce0003f05270 */
[----:B------:R-:W-:Y:S06]  /*14f0*/  @!P1 BRA `(.L_x_19) ;  /* 0x0000000000949947 */ /* 0x000fec0003800000 */
[----:B------:R-:W3:Y:S01]  /*1500*/  LDCU.64 UR4, c[0x0][0x388] ;  /* 0x00007100ff0477ac */ /* 0x000ee20008000a00 */
[----:B------:R-:W0:Y:S01]  /*1510*/  LDCU.128 UR20, c[0x0][0x390] ;  /* 0x00007200ff1477ac */ /* 0x000e220008000c00 */
[----:B---3--:R-:W-:-:S05]  /*1520*/  IADD3 R8, P1, PT, R2, UR4, RZ ;  /* 0x0000000402087c10 */ /* 0x008fca000ff3e0ff */
[----:B------:R-:W-:-:S05]  /*1530*/  IMAD.X R9, RZ, RZ, UR5, P1 ;  /* 0x00000005ff097e24 */ /* 0x000fca00088e06ff */
[----:B------:R-:W2:Y:S01]  /*1540*/  LDG.E.U8 R15, desc[UR6][R8.64] ;  /* 0x00000006080f7981 */ /* 0x000ea2000c1e1100 */
[----:B------:R-:W-:Y:S01]  /*1550*/  IMAD.IADD R14, R3, 0x1, R2 ;  /* 0x00000001030e7824 */ /* 0x000fe200078e0202 */
[----:B0-----:R-:W-:-:S04]  /*1560*/  IADD3 R4, P1, PT, R2, UR20, RZ ;  /* 0x0000001402047c10 */ /* 0x001fc8000ff3e0ff */
[----:B------:R-:W-:Y:S01]  /*1570*/  IADD3 R10, P2, PT, R14, UR4, RZ ;  /* 0x000000040e0a7c10 */ /* 0x000fe2000ff5e0ff */
[----:B------:R-:W-:-:S04]  /*1580*/  IMAD.X R5, RZ, RZ, UR21, P1 ;  /* 0x00000015ff057e24 */ /* 0x000fc800088e06ff */
[----:B------:R-:W-:Y:S01]  /*1590*/  IMAD.X R11, RZ, RZ, UR5, P2 ;  /* 0x00000005ff0b7e24 */ /* 0x000fe200090e06ff */
[----:B--2---:R0:W-:Y:S04]  /*15a0*/  STG.E.U8 desc[UR6][R4.64], R15 ;  /* 0x0000000f04007986 */ /* 0x0041e8000c101106 */
[----:B------:R-:W2:Y:S01]  /*15b0*/  LDG.E.U8 R17, desc[UR6][R10.64] ;  /* 0x000000060a117981 */ /* 0x000ea2000c1e1100 */
[----:B------:R-:W-:-:S05]  /*15c0*/  IADD3 R6, P1, PT, R2, UR22, RZ ;  /* 0x0000001602067c10 */ /* 0x000fca000ff3e0ff */
[----:B------:R-:W-:Y:S02]  /*15d0*/  IMAD.X R7, RZ, RZ, UR23, P1 ;  /* 0x00000017ff077e24 */ /* 0x000fe400088e06ff */
[----:B------:R-:W-:-:S03]  /*15e0*/  VIADD R12, R14, 0x1 ;  /* 0x000000010e0c7836 */ /* 0x000fc60000000000 */
[----:B--2---:R1:W-:Y:S04]  /*15f0*/  STG.E.U8 desc[UR6][R6.64], R17 ;  /* 0x0000001106007986 */ /* 0x0043e8000c101106 */
[----:B------:R-:W2:Y:S01]  /*1600*/  LDG.E.U8 R19, desc[UR6][R8.64+0x1] ;  /* 0x0000010608137981 */ /* 0x000ea2000c1e1100 */
[----:B------:R-:W-:-:S04]  /*1610*/  IADD3 R12, P1, PT, R12, UR4, RZ ;  /* 0x000000040c0c7c10 */ /* 0x000fc8000ff3e0ff */
[----:B------:R-:W-:Y:S01]  /*1620*/  IADD3.X R13, PT, PT, RZ, UR5, RZ, P1, !PT ;  /* 0x00000005ff0d7c10 */ /* 0x000fe20008ffe4ff */
[----:B--2---:R2:W-:Y:S04]  /*1630*/  STG.E.U8 desc[UR6][R4.64+0x1], R19 ;  /* 0x0000011304007986 */ /* 0x0045e8000c101106 */
[----:B------:R-:W3:Y:S01]  /*1640*/  LDG.E.U8 R21, desc[UR6][R12.64] ;  /* 0x000000060c157981 */ /* 0x000ee2000c1e1100 */
[----:B------:R-:W-:-:S05]  /*1650*/  VIADD R10, R14, 0x2 ;  /* 0x000000020e0a7836 */ /* 0x000fca0000000000 */
[----:B------:R-:W-:Y:S01]  /*1660*/  IADD3 R10, P1, PT, R10, UR4, RZ ;  /* 0x000000040a0a7c10 */ /* 0x000fe2000ff3e0ff */
[----:B---3--:R2:W-:Y:S04]  /*1670*/  STG.E.U8 desc[UR6][R6.64+0x1], R21 ;  /* 0x0000011506007986 */ /* 0x0085e8000c101106 */
[----:B0-----:R-:W3:Y:S01]  /*1680*/  LDG.E.U8 R15, desc[UR6][R8.64+0x2] ;  /* 0x00000206080f7981 */ /* 0x001ee2000c1e1100 */
[----:B------:R-:W-:-:S03]  /*1690*/  IMAD.X R11, RZ, RZ, UR5, P1 ;  /* 0x00000005ff0b7e24 */ /* 0x000fc600088e06ff */
[----:B---3--:R2:W-:Y:S04]  /*16a0*/  STG.E.U8 desc[UR6][R4.64+0x2], R15 ;  /* 0x0000020f04007986 */ /* 0x0085e8000c101106 */
[----:B------:R-:W3:Y:S01]  /*16b0*/  LDG.E.U8 R11, desc[UR6][R10.64] ;  /* 0x000000060a0b7981 */ /* 0x000ee2000c1e1100 */
[----:B------:R-:W-:-:S05]  /*16c0*/  VIADD R14, R14, 0x3 ;  /* 0x000000030e0e7836 */ /* 0x000fca0000000000 */
[----:B------:R-:W-:Y:S01]  /*16d0*/  IADD3 R12, P1, PT, R14, UR4, RZ ;  /* 0x000000040e0c7c10 */ /* 0x000fe2000ff3e0ff */
[----:B---3--:R2:W-:Y:S04]  /*16e0*/  STG.E.U8 desc[UR6][R6.64+0x2], R11 ;  /* 0x0000020b06007986 */ /* 0x0085e8000c101106 */
[----:B-1----:R-:W3:Y:S01]  /*16f0*/  LDG.E.U8 R17, desc[UR6][R8.64+0x3] ;  /* 0x0000030608117981 */ /* 0x002ee2000c1e1100 */
[----:B------:R-:W-:-:S03]  /*1700*/  IMAD.X R13, RZ, RZ, UR5, P1 ;  /* 0x00000005ff0d7e24 */ /* 0x000fc600088e06ff */
[----:B---3--:R2:W-:Y:S04]  /*1710*/  STG.E.U8 desc[UR6][R4.64+0x3], R17 ;  /* 0x0000031104007986 */ /* 0x0085e8000c101106 */
[----:B------:R-:W3:Y:S01]  /*1720*/  LDG.E.U8 R13, desc[UR6][R12.64] ;  /* 0x000000060c0d7981 */ /* 0x000ee2000c1e1100 */
[----:B------:R-:W-:-:S03]  /*1730*/  VIADD R2, R2, 0x4 ;  /* 0x0000000402027836 */ /* 0x000fc60000000000 */
[----:B---3--:R2:W-:Y:S04]  /*1740*/  STG.E.U8 desc[UR6][R6.64+0x3], R13 ;  /* 0x0000030d06007986 */ /* 0x0085e8000c101106 */
.L_x_19:
[----:B------:R-:W-:Y:S05]  /*1750*/  BSYNC.RECONVERGENT B1 ;  /* 0x0000000000017941 */ /* 0x000fea0003800200 */
.L_x_18:
[----:B------:R-:W-:Y:S05]  /*1760*/  @!P0 BRA `(.L_x_2) ;  /* 0x0000000000b48947 */ /* 0x000fea0003800000 */
[----:B------:R-:W-:Y:S01]  /*1770*/  ISETP.NE.AND P1, PT, R18, 0x1, PT ;  /* 0x000000011200780c */ /* 0x000fe20003f25270 */
[----:B------:R-:W-:Y:S01]  /*1780*/  BSSY.RECONVERGENT B1, `(.L_x_20) ;  /* 0x000001b000017945 */ /* 0x000fe20003800200 */
[----:B------:R-:W-:-:S04]  /*1790*/  LOP3.LUT R0, R0, 0x1, RZ, 0xc0, !PT ;  /* 0x0000000100007812 */ /* 0x000fc800078ec0ff */
[----:B------:R-:W-:-:S07]  /*17a0*/  ISETP.NE.U32.AND P0, PT, R0, 0x1, PT ;  /* 0x000000010000780c */ /* 0x000fce0003f05070 */
[----:B------:R-:W-:Y:S06]  /*17b0*/  @!P1 BRA `(.L_x_21) ;  /* 0x00000000005c9947 */ /* 0x000fec0003800000 */
[----:B------:R-:W2:Y:S01]  /*17c0*/  LDCU.64 UR4, c[0x0][0x388] ;  /* 0x00007100ff0477ac */ /* 0x000ea20008000a00 */
[----:B------:R-:W0:Y:S01]  /*17d0*/  LDCU.128 UR20, c[0x0][0x390] ;  /* 0x00007200ff1477ac */ /* 0x000e220008000c00 */
[----:B--23--:R-:W-:-:S05]  /*17e0*/  IADD3 R4, P1, PT, R2, UR4, RZ ;  /* 0x0000000402047c10 */ /* 0x00cfca000ff3e0ff */
[----:B------:R-:W-:-:S05]  /*17f0*/  IMAD.X R5, RZ, RZ, UR5, P1 ;  /* 0x00000005ff057e24 */ /* 0x000fca00088e06ff */
[----:B------:R-:W2:Y:S01]  /*1800*/  LDG.E.U8 R15, desc[UR6][R4.64] ;  /* 0x00000006040f7981 */ /* 0x000ea2000c1e1100 */
[----:B------:R-:W-:Y:S01]  /*1810*/  IMAD.IADD R0, R3, 0x1, R2 ;  /* 0x0000000103007824 */ /* 0x000fe200078e0202 */
[----:B0-----:R-:W-:-:S04]  /*1820*/  IADD3 R6, P1, PT, R2, UR20, RZ ;  /* 0x0000001402067c10 */ /* 0x001fc8000ff3e0ff */
[----:B------:R-:W-:Y:S01]  /*1830*/  IADD3 R8, P2, PT, R0, UR4, RZ ;  /* 0x0000000400087c10 */ /* 0x000fe2000ff5e0ff */
[----:B------:R-:W-:-:S04]  /*1840*/  IMAD.X R7, RZ, RZ, UR21, P1 ;  /* 0x00000015ff077e24 */ /* 0x000fc800088e06ff */
[----:B------:R-:W-:Y:S01]  /*1850*/  IMAD.X R9, RZ, RZ, UR5, P2 ;  /* 0x00000005ff097e24 */ /* 0x000fe200090e06ff */
[----:B--2---:R0:W-:Y:S05]  /*1860*/  STG.E.U8 desc[UR6][R6.64], R15 ;  /* 0x0000000f06007986 */ /* 0x0041ea000c101106 */
[----:B------:R-:W2:Y:S01]  /*1870*/  LDG.E.U8 R9, desc[UR6][R8.64] ;  /* 0x0000000608097981 */ /* 0x000ea2000c1e1100 */
[----:B------:R-:W-:-:S05]  /*1880*/  IADD3 R10, P1, PT, R2, UR22, RZ ;  /* 0x00000016020a7c10 */ /* 0x000fca000ff3e0ff */
[----:B------:R-:W-:Y:S02]  /*1890*/  IMAD.X R11, RZ, RZ, UR23, P1 ;  /* 0x00000017ff0b7e24 */ /* 0x000fe400088e06ff */
[----:B------:R-:W-:-:S03]  /*18a0*/  VIADD R0, R0, 0x1 ;  /* 0x0000000100007836 */ /* 0x000fc60000000000 */
[----:B--2---:R0:W-:Y:S04]  /*18b0*/  STG.E.U8 desc[UR6][R10.64], R9 ;  /* 0x000000090a007986 */ /* 0x0041e8000c101106 */
[----:B------:R-:W2:Y:S01]  /*18c0*/  LDG.E.U8 R5, desc[UR6][R4.64+0x1] ;  /* 0x0000010604057981 */ /* 0x000ea2000c1e1100 */
[----:B------:R-:W-:-:S05]  /*18d0*/  IADD3 R12, P1, PT, R0, UR4, RZ ;  /* 0x00000004000c7c10 */ /* 0x000fca000ff3e0ff */
[----:B------:R-:W-:Y:S01]  /*18e0*/  IMAD.X R13, RZ, RZ, UR5, P1 ;  /* 0x00000005ff0d7e24 */ /* 0x000fe200088e06ff */
[----:B--2---:R0:W-:Y:S05]  /*18f0*/  STG.E.U8 desc[UR6][R6.64+0x1], R5 ;  /* 0x0000010506007986 */ /* 0x0041ea000c101106 */
[----:B------:R-:W2:Y:S01]  /*1900*/  LDG.E.U8 R13, desc[UR6][R12.64] ;  /* 0x000000060c0d7981 */ /* 0x000ea2000c1e1100 */
[----:B------:R-:W-:-:S03]  /*1910*/  VIADD R2, R2, 0x2 ;  /* 0x0000000202027836 */ /* 0x000fc60000000000 */
[----:B--2---:R0:W-:Y:S04]  /*1920*/  STG.E.U8 desc[UR6][R10.64+0x1], R13 ;  /* 0x0000010d0a007986 */ /* 0x0041e8000c101106 */
.L_x_21:
[----:B------:R-:W-:Y:S05]  /*1930*/  BSYNC.RECONVERGENT B1 ;  /* 0x0000000000017941 */ /* 0x000fea0003800200 */
.L_x_20:
[----:B------:R-:W-:Y:S05]  /*1940*/  @P0 BRA `(.L_x_2) ;  /* 0x00000000003c0947 */ /* 0x000fea0003800000 */
[----:B------:R-:W2:Y:S01]  /*1950*/  LDCU.64 UR4, c[0x0][0x388] ;  /* 0x00007100ff0477ac */ /* 0x000ea20008000a00 */
[----:B------:R-:W1:Y:S01]  /*1960*/  LDCU.128 UR20, c[0x0][0x390] ;  /* 0x00007200ff1477ac */ /* 0x000e620008000c00 */
[----:B--23--:R-:W-:-:S05]  /*1970*/  IADD3 R4, P0, PT, R2, UR4, RZ ;  /* 0x0000000402047c10 */ /* 0x00cfca000ff1e0ff */
[----:B0-----:R-:W-:-:S06]  /*1980*/  IMAD.X R5, RZ, RZ, UR5, P0 ;  /* 0x00000005ff057e24 */ /* 0x001fcc00080e06ff */
[----:B------:R-:W2:Y:S01]  /*1990*/  LDG.E.U8 R5, desc[UR6][R4.64] ;  /* 0x0000000604057981 */ /* 0x000ea2000c1e1100 */
[----:B------:R-:W-:Y:S01]  /*19a0*/  IMAD.IADD R3, R3, 0x1, R2 ;  /* 0x0000000103037824 */ /* 0x000fe200078e0202 */
[----:B-1----:R-:W-:-:S04]  /*19b0*/  IADD3 R6, P0, PT, R2, UR20, RZ ;  /* 0x0000001402067c10 */ /* 0x002fc8000ff1e0ff */
[----:B------:R-:W-:Y:S02]  /*19c0*/  IADD3 R8, P1, PT, R3, UR4, RZ ;  /* 0x0000000403087c10 */ /* 0x000fe4000ff3e0ff */
[----:B------:R-:W-:-:S03]  /*19d0*/  IADD3.X R7, PT, PT, RZ, UR21, RZ, P0, !PT ;  /* 0x00000015ff077c10 */ /* 0x000fc600087fe4ff */
[----:B------:R-:W-:Y:S02]  /*19e0*/  IMAD.X R9, RZ, RZ, UR5, P1 ;  /* 0x00000005ff097e24 */ /* 0x000fe400088e06ff */
[----:B--2---:R4:W-:Y:S04]  /*19f0*/  STG.E.U8 desc[UR6][R6.64], R5 ;  /* 0x0000000506007986 */ /* 0x0049e8000c101106 */
[----:B------:R-:W2:Y:S01]  /*1a00*/  LDG.E.U8 R9, desc[UR6][R8.64] ;  /* 0x0000000608097981 */ /* 0x000ea2000c1e1100 */
[----:B------:R-:W-:-:S05]  /*1a10*/  IADD3 R2, P0, PT, R2, UR22, RZ ;  /* 0x0000001602027c10 */ /* 0x000fca000ff1e0ff */
[----:B------:R-:W-:-:S05]  /*1a20*/  IMAD.X R3, RZ, RZ, UR23, P0 ;  /* 0x00000017ff037e24 */ /* 0x000fca00080e06ff */
[----:B--2---:R4:W-:Y:S03]  /*1a30*/  STG.E.U8 desc[UR6][R2.64], R9 ;  /* 0x0000000902007986 */ /* 0x0049e6000c101106 */
.L_x_2:
[----:B------:R-:W-:Y:S05]  /*1a40*/  BSYNC.RECONVERGENT B0 ;  /* 0x0000000000007941 */ /* 0x000fea0003800200 */
.L_x_0:
[----:B------:R-:W-:Y:S06]  /*1a50*/  BAR.SYNC.DEFER_BLOCKING 0x0 ;  /* 0x0000000000007b1d */ /* 0x000fec0000010000 */
[----:B------:R-:W-:Y:S05]  /*1a60*/  EXIT ;  /* 0x000000000000794d */ /* 0x000fea0003800000 */
        .weak           $__internal_0_$__cuda_sm20_rem_u64
        .type           $__internal_0_$__cuda_sm20_rem_u64,@function
        .size           $__internal_0_$__cuda_sm20_rem_u64,(.L_x_23 - $__internal_0_$__cuda_sm20_rem_u64)
$__internal_0_$__cuda_sm20_rem_u64:
[----:B------:R-:W0:Y:S01]  /*1a70*/  LDCU UR4, c[0x0][0x3a4] ;  /* 0x00007480ff0477ac */ /* 0x000e220008000800 */
[----:B------:R-:W-:Y:S02]  /*1a80*/  UMOV UR5, URZ ;  /* 0x000000ff00057c82 */ /* 0x000fe40008000000 */
[----:B0-----:R-:W0:Y:S08]  /*1a90*/  I2F.U64.RP R11, UR4 ;  /* 0x00000004000b7d12 */ /* 0x001e300008309000 */
[----:B0-----:R-:W0:Y:S02]  /*1aa0*/  MUFU.RCP R11, R11 ;  /* 0x0000000b000b7308 */ /* 0x001e240000001000 */
[----:B0-----:R-:W-:-:S06]  /*1ab0*/  VIADD R12, R11, 0x1ffffffe ;  /* 0x1ffffffe0b0c7836 */ /* 0x001fcc0000000000 */
[----:B------:R-:W0:Y:S02]  /*1ac0*/  F2I.U64.TRUNC R12, R12 ;  /* 0x0000000c000c7311 */ /* 0x000e24000020d800 */
[----:B0-----:R-:W-:-:S04]  /*1ad0*/  IMAD.WIDE.U32 R14, R12, UR4, RZ ;  /* 0x000000040c0e7c25 */ /* 0x001fc8000f8e00ff */
[----:B------:R-:W-:Y:S01]  /*1ae0*/  IMAD R15, R13, UR4, R15 ;  /* 0x000000040d0f7c24 */ /* 0x000fe2000f8e020f */
[----:B------:R-:W-:-:S05]  /*1af0*/  IADD3 R17, P0, PT, RZ, -R14, RZ ;  /* 0x8000000eff117210 */ /* 0x000fca0007f1e0ff */
[----:B------:R-:W-:-:S04]  /*1b00*/  IMAD.HI.U32 R14, R12, R17, RZ ;  /* 0x000000110c0e7227 */ /* 0x000fc800078e00ff */
[----:B------:R-:W-:Y:S02]  /*1b10*/  IMAD.X R19, RZ, RZ, ~R15, P0 ;  /* 0x000000ffff137224 */ /* 0x000fe400000e0e0f */
[----:B------:R-:W-:Y:S02]  /*1b20*/  IMAD.MOV.U32 R15, RZ, RZ, R12 ;  /* 0x000000ffff0f7224 */ /* 0x000fe400078e000c */
[-C--:B------:R-:W-:Y:S02]  /*1b30*/  IMAD R21, R13, R19.reuse, RZ ;  /* 0x000000130d157224 */ /* 0x080fe400078e02ff */
[----:B------:R-:W-:-:S04]  /*1b40*/  IMAD.WIDE.U32 R14, P0, R12, R19, R14 ;  /* 0x000000130c0e7225 */ /* 0x000fc8000780000e */
[----:B------:R-:W-:-:S04]  /*1b50*/  IMAD.HI.U32 R11, R13, R19, RZ ;  /* 0x000000130d0b7227 */ /* 0x000fc800078e00ff */
[----:B------:R-:W-:-:S04]  /*1b60*/  IMAD.HI.U32 R14, P1, R13, R17, R14 ;  /* 0x000000110d0e7227 */ /* 0x000fc8000782000e */
[----:B------:R-:W-:Y:S01]  /*1b70*/  IMAD.X R11, R11, 0x1, R13, P0 ;  /* 0x000000010b0b7824 */ /* 0x000fe200000e060d */
[----:B------:R-:W-:-:S04]  /*1b80*/  IADD3 R15, P2, PT, R21, R14, RZ ;  /* 0x0000000e150f7210 */ /* 0x000fc80007f5e0ff */
[----:B------:R-:W-:Y:S01]  /*1b90*/  IADD3.X R11, PT, PT, RZ, RZ, R11, P2, P1 ;  /* 0x000000ffff0b7210 */ /* 0x000fe200017e240b */
[----:B------:R-:W-:-:S03]  /*1ba0*/  IMAD.WIDE.U32 R12, R15, UR4, RZ ;  /* 0x000000040f0c7c25 */ /* 0x000fc6000f8e00ff */
[----:B------:R-:W-:Y:S01]  /*1bb0*/  IADD3 R17, P0, PT, RZ, -R12, RZ ;  /* 0x8000000cff117210 */ /* 0x000fe20007f1e0ff */
[----:B------:R-:W-:Y:S02]  /*1bc0*/  IMAD R12, R11, UR4, R13 ;  /* 0x000000040b0c7c24 */ /* 0x000fe4000f8e020d */
[----:B------:R-:W-:Y:S02]  /*1bd0*/  IMAD.MOV.U32 R13, RZ, RZ, RZ ;  /* 0x000000ffff0d7224 */ /* 0x000fe400078e00ff */
[----:B------:R-:W-:-:S04]  /*1be0*/  IMAD.HI.U32 R14, R15, R17, RZ ;  /* 0x000000110f0e7227 */ /* 0x000fc800078e00ff */
[----:B------:R-:W-:-:S04]  /*1bf0*/  IMAD.X R12, RZ, RZ, ~R12, P0 ;  /* 0x000000ffff0c7224 */ /* 0x000fc800000e0e0c */
[----:B------:R-:W-:-:S04]  /*1c00*/  IMAD.WIDE.U32 R14, P0, R15, R12, R14 ;  /* 0x0000000c0f0e7225 */ /* 0x000fc8000780000e */
[C---:B------:R-:W-:Y:S02]  /*1c10*/  IMAD R16, R11.reuse, R12, RZ ;  /* 0x0000000c0b107224 */ /* 0x040fe400078e02ff */
[----:B------:R-:W-:-:S04]  /*1c20*/  IMAD.HI.U32 R15, P1, R11, R17, R14 ;  /* 0x000000110b0f7227 */ /* 0x000fc8000782000e */
[----:B------:R-:W-:Y:S01]  /*1c30*/  IMAD.HI.U32 R12, R11, R12, RZ ;  /* 0x0000000c0b0c7227 */ /* 0x000fe200078e00ff */
[----:B------:R-:W-:-:S03]  /*1c40*/  IADD3 R15, P2, PT, R16, R15, RZ ;  /* 0x0000000f100f7210 */ /* 0x000fc60007f5e0ff */
[----:B------:R-:W-:Y:S02]  /*1c50*/  IMAD.X R11, R12, 0x1, R11, P0 ;  /* 0x000000010c0b7824 */ /* 0x000fe400000e060b */
[----:B------:R-:W-:-:S03]  /*1c60*/  IMAD.HI.U32 R12, R15, R0, RZ ;  /* 0x000000000f0c7227 */ /* 0x000fc600078e00ff */
[----:B------:R-:W-:Y:S01]  /*1c70*/  IADD3.X R11, PT, PT, RZ, RZ, R11, P2, P1 ;  /* 0x000000ffff0b7210 */ /* 0x000fe200017e240b */
[----:B------:R-:W-:-:S04]  /*1c80*/  IMAD.WIDE.U32 R12, R15, R9, R12 ;  /* 0x000000090f0c7225 */ /* 0x000fc800078e000c */
[C---:B------:R-:W-:Y:S02]  /*1c90*/  IMAD R15, R11.reuse, R9, RZ ;  /* 0x000000090b0f7224 */ /* 0x040fe400078e02ff */
[----:B------:R-:W-:-:S04]  /*1ca0*/  IMAD.HI.U32 R12, P0, R11, R0, R12 ;  /* 0x000000000b0c7227 */ /* 0x000fc8000780000c */
[----:B------:R-:W-:Y:S01]  /*1cb0*/  IMAD.HI.U32 R11, R11, R9, RZ ;  /* 0x000000090b0b7227 */ /* 0x000fe200078e00ff */
[----:B------:R-:W-:-:S03]  /*1cc0*/  IADD3 R12, P1, PT, R15, R12, RZ ;  /* 0x0000000c0f0c7210 */ /* 0x000fc60007f3e0ff */
[----:B------:R-:W-:Y:S02]  /*1cd0*/  IMAD.X R11, RZ, RZ, R11, P0 ;  /* 0x000000ffff0b7224 */ /* 0x000fe400000e060b */
[----:B------:R-:W-:-:S04]  /*1ce0*/  IMAD.WIDE.U32 R12, R12, UR4, RZ ;  /* 0x000000040c0c7c25 */ /* 0x000fc8000f8e00ff */
[----:B------:R-:W-:-:S04]  /*1cf0*/  IMAD.X R11, RZ, RZ, R11, P1 ;  /* 0x000000ffff0b7224 */ /* 0x000fc800008e060b */
[----:B------:R-:W-:Y:S01]  /*1d00*/  IMAD R14, R11, UR4, R13 ;  /* 0x000000040b0e7c24 */ /* 0x000fe2000f8e020d */
[----:B------:R-:W-:-:S04]  /*1d10*/  IADD3 R13, P0, PT, -R12, R0, RZ ;  /* 0x000000000c0d7210 */ /* 0x000fc80007f1e1ff */
[----:B------:R-:W-:Y:S01]  /*1d20*/  IADD3 R0, P1, PT, R13, -UR4, RZ ;  /* 0x800000040d007c10 */ /* 0x000fe2000ff3e0ff */
[----:B------:R-:W-:Y:S01]  /*1d30*/  IMAD.X R14, R9, 0x1, ~R14, P0 ;  /* 0x00000001090e7824 */ /* 0x000fe200000e0e0e */
[----:B------:R-:W-:-:S04]  /*1d40*/  ISETP.GE.U32.AND P0, PT, R13, UR4, PT ;  /* 0x000000040d007c0c */ /* 0x000fc8000bf06070 */
[C---:B------:R-:W-:Y:S02]  /*1d50*/  ISETP.GE.U32.AND.EX P0, PT, R14.reuse, RZ, PT, P0 ;  /* 0x000000ff0e00720c */ /* 0x040fe40003f06100 */
[----:B------:R-:W-:Y:S02]  /*1d60*/  IADD3.X R11, PT, PT, R14, -0x1, RZ, P1, !PT ;  /* 0xffffffff0e0b7810 */ /* 0x000fe40000ffe4ff */
[----:B------:R-:W-:Y:S02]  /*1d70*/  SEL R0, R0, R13, P0 ;  /* 0x0000000d00007207 */ /* 0x000fe40000000000 */
[----:B------:R-:W-:Y:S02]  /*1d80*/  SEL R11, R11, R14, P0 ;  /* 0x0000000e0b0b7207 */ /* 0x000fe40000000000 */
[C---:B------:R-:W-:Y:S01]  /*1d90*/  ISETP.GE.U32.AND P0, PT, R0.reuse, UR4, PT ;  /* 0x0000000400007c0c */ /* 0x040fe2000bf06070 */
[----:B------:R-:W-:Y:S01]  /*1da0*/  VIADD R9, R0, -UR4 ;  /* 0x8000000400097c36 */ /* 0x000fe20008000000 */
[----:B------:R-:W-:-:S02]  /*1db0*/  ISETP.NE.U32.AND P1, PT, RZ, UR4, PT ;  /* 0x00000004ff007c0c */ /* 0x000fc4000bf25070 */
[----:B------:R-:W-:Y:S01]  /*1dc0*/  ISETP.GE.U32.AND.EX P0, PT, R11, RZ, PT, P0 ;  /* 0x000000ff0b00720c */ /* 0x000fe20003f06100 */
[----:B------:R-:W-:Y:S01]  /*1dd0*/  IMAD.MOV.U32 R11, RZ, RZ, 0x0 ;  /* 0x00000000ff0b7424 */ /* 0x000fe200078e00ff */
[----:B------:R-:W-:Y:S02]  /*1de0*/  ISETP.NE.AND.EX P1, PT, RZ, RZ, PT, P1 ;  /* 0x000000ffff00720c */ /* 0x000fe40003f25310 */
[----:B------:R-:W-:-:S04]  /*1df0*/  SEL R9, R9, R0, P0 ;  /* 0x0000000009097207 */ /* 0x000fc80000000000 */
[----:B------:R-:W-:Y:S01]  /*1e00*/  SEL R9, R9, 0xffffffff, P1 ;  /* 0xffffffff09097807 */ /* 0x000fe20000800000 */
[----:B------:R-:W-:Y:S06]  /*1e10*/  RET.REL.NODEC R10 `(_Z9HL_kernelPhS_S_S_jj) ;  /* 0xffffffe00a787950 */ /* 0x000fec0003c3ffff */
.L_x_22:
[----:B------:R-:W-:-:S00]  /*1e20*/  BRA `(.L_x_22) ;  /* 0xfffffffc00fc7947 */ /* 0x000fc0000383ffff */
[----:B------:R-:W-:-:S00]  /*1e30*/  NOP ;  /* 0x0000000000007918 */ /* 0x000fc00000000000 */
        /* <DEDUP_REMOVED lines=12> */
.L_x_23:


//--------------------- .nv.shared.reserved.0     --------------------------
	.section	.nv.shared.reserved.0,"aw",@nobits
	.weak		__nv_reservedSMEM_offset_0_alias
	.size		__nv_reservedSMEM_offset_0_alias, 0, 64
	.other		__nv_reservedSMEM_offset_0_alias,@"STO_CUDA_RESERVED_SHARED STV_DEFAULT"
__nv_reservedSMEM_offset_0_alias:
	.zero		0
	.zero		64


//--------------------- .nv.constant0._Z9HL_kernelPhS_S_S_jj --------------------------
	.section	.nv.constant0._Z9HL_kernelPhS_S_S_jj,"a",@progbits
	.sectionflags	@""
	.align	4
.nv.constant0._Z9HL_kernelPhS_S_S_jj:
	.zero		936


//--------------------- SYMBOLS --------------------------

	.type		.nv.reservedSmem.offset0,@object
	.size		.nv.reservedSmem.offset0,0x4
